//
// Generated by NVIDIA NVVM Compiler
//
// Compiler Build ID: CL-36424714
// Cuda compilation tools, release 13.0, V13.0.88
// Based on NVVM 20.0.0
//

.version 9.0
.target sm_100
.address_size 64

	// .globl	_Z18addMatrixKernel_1aPiS_S_i

.visible .entry _Z18addMatrixKernel_1aPiS_S_i(
	.param .u64 .ptr .align 1 _Z18addMatrixKernel_1aPiS_S_i_param_0,
	.param .u64 .ptr .align 1 _Z18addMatrixKernel_1aPiS_S_i_param_1,
	.param .u64 .ptr .align 1 _Z18addMatrixKernel_1aPiS_S_i_param_2,
	.param .u32 _Z18addMatrixKernel_1aPiS_S_i_param_3
)
{
	.reg .pred 	%p<10>;
	.reg .b32 	%r<115>;
	.reg .b64 	%rd<56>;

	ld.param.u64 	%rd22, [_Z18addMatrixKernel_1aPiS_S_i_param_0];
	ld.param.u64 	%rd23, [_Z18addMatrixKernel_1aPiS_S_i_param_1];
	ld.param.u64 	%rd24, [_Z18addMatrixKernel_1aPiS_S_i_param_2];
	ld.param.u32 	%r17, [_Z18addMatrixKernel_1aPiS_S_i_param_3];
	cvta.to.global.u64 	%rd1, %rd24;
	cvta.to.global.u64 	%rd2, %rd23;
	cvta.to.global.u64 	%rd3, %rd22;
	setp.lt.s32 	%p1, %r17, 1;
	@%p1 bra 	$L__BB0_13;
	mov.u32 	%r19, %tid.y;
	mul.lo.s32 	%r1, %r17, %r19;
	and.b32  	%r2, %r17, 15;
	setp.lt.u32 	%p2, %r17, 16;
	mov.b32 	%r112, 0;
	@%p2 bra 	$L__BB0_4;
	and.b32  	%r112, %r17, 2147483632;
	neg.s32 	%r110, %r112;
	mul.wide.u32 	%rd25, %r1, 4;
	add.s64 	%rd26, %rd25, 32;
	add.s64 	%rd52, %rd1, %rd26;
	add.s64 	%rd51, %rd2, %rd26;
	add.s64 	%rd50, %rd3, %rd26;
$L__BB0_3:
	.pragma "nounroll";
	ld.global.u32 	%r20, [%rd50+-32];
	ld.global.u32 	%r21, [%rd51+-32];
	add.s32 	%r22, %r21, %r20;
	st.global.u32 	[%rd52+-32], %r22;
	ld.global.u32 	%r23, [%rd50+-28];
	ld.global.u32 	%r24, [%rd51+-28];
	add.s32 	%r25, %r24, %r23;
	st.global.u32 	[%rd52+-28], %r25;
	ld.global.u32 	%r26, [%rd50+-24];
	ld.global.u32 	%r27, [%rd51+-24];
	add.s32 	%r28, %r27, %r26;
	st.global.u32 	[%rd52+-24], %r28;
	ld.global.u32 	%r29, [%rd50+-20];
	ld.global.u32 	%r30, [%rd51+-20];
	add.s32 	%r31, %r30, %r29;
	st.global.u32 	[%rd52+-20], %r31;
	ld.global.u32 	%r32, [%rd50+-16];
	ld.global.u32 	%r33, [%rd51+-16];
	add.s32 	%r34, %r33, %r32;
	st.global.u32 	[%rd52+-16], %r34;
	ld.global.u32 	%r35, [%rd50+-12];
	ld.global.u32 	%r36, [%rd51+-12];
	add.s32 	%r37, %r36, %r35;
	st.global.u32 	[%rd52+-12], %r37;
	ld.global.u32 	%r38, [%rd50+-8];
	ld.global.u32 	%r39, [%rd51+-8];
	add.s32 	%r40, %r39, %r38;
	st.global.u32 	[%rd52+-8], %r40;
	ld.global.u32 	%r41, [%rd50+-4];
	ld.global.u32 	%r42, [%rd51+-4];
	add.s32 	%r43, %r42, %r41;
	st.global.u32 	[%rd52+-4], %r43;
	ld.global.u32 	%r44, [%rd50];
	ld.global.u32 	%r45, [%rd51];
	add.s32 	%r46, %r45, %r44;
	st.global.u32 	[%rd52], %r46;
	ld.global.u32 	%r47, [%rd50+4];
	ld.global.u32 	%r48, [%rd51+4];
	add.s32 	%r49, %r48, %r47;
	st.global.u32 	[%rd52+4], %r49;
	ld.global.u32 	%r50, [%rd50+8];
	ld.global.u32 	%r51, [%rd51+8];
	add.s32 	%r52, %r51, %r50;
	st.global.u32 	[%rd52+8], %r52;
	ld.global.u32 	%r53, [%rd50+12];
	ld.global.u32 	%r54, [%rd51+12];
	add.s32 	%r55, %r54, %r53;
	st.global.u32 	[%rd52+12], %r55;
	ld.global.u32 	%r56, [%rd50+16];
	ld.global.u32 	%r57, [%rd51+16];
	add.s32 	%r58, %r57, %r56;
	st.global.u32 	[%rd52+16], %r58;
	ld.global.u32 	%r59, [%rd50+20];
	ld.global.u32 	%r60, [%rd51+20];
	add.s32 	%r61, %r60, %r59;
	st.global.u32 	[%rd52+20], %r61;
	ld.global.u32 	%r62, [%rd50+24];
	ld.global.u32 	%r63, [%rd51+24];
	add.s32 	%r64, %r63, %r62;
	st.global.u32 	[%rd52+24], %r64;
	ld.global.u32 	%r65, [%rd50+28];
	ld.global.u32 	%r66, [%rd51+28];
	add.s32 	%r67, %r66, %r65;
	st.global.u32 	[%rd52+28], %r67;
	add.s32 	%r110, %r110, 16;
	add.s64 	%rd52, %rd52, 64;
	add.s64 	%rd51, %rd51, 64;
	add.s64 	%rd50, %rd50, 64;
	setp.ne.s32 	%p3, %r110, 0;
	@%p3 bra 	$L__BB0_3;
$L__BB0_4:
	setp.eq.s32 	%p4, %r2, 0;
	@%p4 bra 	$L__BB0_13;
	and.b32  	%r8, %r17, 7;
	setp.lt.u32 	%p5, %r2, 8;
	@%p5 bra 	$L__BB0_7;
	add.s32 	%r68, %r112, %r1;
	mul.wide.u32 	%rd27, %r68, 4;
	add.s64 	%rd28, %rd3, %rd27;
	ld.global.u32 	%r69, [%rd28];
	add.s64 	%rd29, %rd2, %rd27;
	ld.global.u32 	%r70, [%rd29];
	add.s32 	%r71, %r70, %r69;
	add.s64 	%rd30, %rd1, %rd27;
	st.global.u32 	[%rd30], %r71;
	cvt.u64.u32 	%rd31, %r1;
	cvt.u64.u32 	%rd32, %r112;
	add.s64 	%rd33, %rd32, %rd31;
	shl.b64 	%rd34, %rd33, 2;
	add.s64 	%rd35, %rd3, %rd34;
	ld.global.u32 	%r72, [%rd35+4];
	add.s64 	%rd36, %rd2, %rd34;
	ld.global.u32 	%r73, [%rd36+4];
	add.s32 	%r74, %r73, %r72;
	add.s64 	%rd37, %rd1, %rd34;
	st.global.u32 	[%rd37+4], %r74;
	ld.global.u32 	%r75, [%rd35+8];
	ld.global.u32 	%r76, [%rd36+8];
	add.s32 	%r77, %r76, %r75;
	st.global.u32 	[%rd37+8], %r77;
	ld.global.u32 	%r78, [%rd35+12];
	ld.global.u32 	%r79, [%rd36+12];
	add.s32 	%r80, %r79, %r78;
	st.global.u32 	[%rd37+12], %r80;
	ld.global.u32 	%r81, [%rd35+16];
	ld.global.u32 	%r82, [%rd36+16];
	add.s32 	%r83, %r82, %r81;
	st.global.u32 	[%rd37+16], %r83;
	ld.global.u32 	%r84, [%rd35+20];
	ld.global.u32 	%r85, [%rd36+20];
	add.s32 	%r86, %r85, %r84;
	st.global.u32 	[%rd37+20], %r86;
	ld.global.u32 	%r87, [%rd35+24];
	ld.global.u32 	%r88, [%rd36+24];
	add.s32 	%r89, %r88, %r87;
	st.global.u32 	[%rd37+24], %r89;
	ld.global.u32 	%r90, [%rd35+28];
	ld.global.u32 	%r91, [%rd36+28];
	add.s32 	%r92, %r91, %r90;
	st.global.u32 	[%rd37+28], %r92;
	add.s32 	%r112, %r112, 8;
$L__BB0_7:
	setp.eq.s32 	%p6, %r8, 0;
	@%p6 bra 	$L__BB0_13;
	and.b32  	%r11, %r17, 3;
	setp.lt.u32 	%p7, %r8, 4;
	@%p7 bra 	$L__BB0_10;
	add.s32 	%r93, %r112, %r1;
	mul.wide.u32 	%rd38, %r93, 4;
	add.s64 	%rd39, %rd3, %rd38;
	ld.global.u32 	%r94, [%rd39];
	add.s64 	%rd40, %rd2, %rd38;
	ld.global.u32 	%r95, [%rd40];
	add.s32 	%r96, %r95, %r94;
	add.s64 	%rd41, %rd1, %rd38;
	st.global.u32 	[%rd41], %r96;
	cvt.u64.u32 	%rd42, %r1;
	cvt.u64.u32 	%rd43, %r112;
	add.s64 	%rd44, %rd43, %rd42;
	shl.b64 	%rd45, %rd44, 2;
	add.s64 	%rd46, %rd3, %rd45;
	ld.global.u32 	%r97, [%rd46+4];
	add.s64 	%rd47, %rd2, %rd45;
	ld.global.u32 	%r98, [%rd47+4];
	add.s32 	%r99, %r98, %r97;
	add.s64 	%rd48, %rd1, %rd45;
	st.global.u32 	[%rd48+4], %r99;
	ld.global.u32 	%r100, [%rd46+8];
	ld.global.u32 	%r101, [%rd47+8];
	add.s32 	%r102, %r101, %r100;
	st.global.u32 	[%rd48+8], %r102;
	ld.global.u32 	%r103, [%rd46+12];
	ld.global.u32 	%r104, [%rd47+12];
	add.s32 	%r105, %r104, %r103;
	st.global.u32 	[%rd48+12], %r105;
	add.s32 	%r112, %r112, 4;
$L__BB0_10:
	setp.eq.s32 	%p8, %r11, 0;
	@%p8 bra 	$L__BB0_13;
	add.s32 	%r106, %r112, %r1;
	mul.wide.u32 	%rd49, %r106, 4;
	add.s64 	%rd55, %rd1, %rd49;
	add.s64 	%rd54, %rd2, %rd49;
	add.s64 	%rd53, %rd3, %rd49;
	neg.s32 	%r114, %r11;
$L__BB0_12:
	.pragma "nounroll";
	ld.global.u32 	%r107, [%rd53];
	ld.global.u32 	%r108, [%rd54];
	add.s32 	%r109, %r108, %r107;
	st.global.u32 	[%rd55], %r109;
	add.s64 	%rd55, %rd55, 4;
	add.s64 	%rd54, %rd54, 4;
	add.s64 	%rd53, %rd53, 4;
	add.s32 	%r114, %r114, 1;
	setp.ne.s32 	%p9, %r114, 0;
	@%p9 bra 	$L__BB0_12;
$L__BB0_13:
	ret;

}
	// .globl	_Z18addMatrixKernel_1bPiS_S_i
.visible .entry _Z18addMatrixKernel_1bPiS_S_i(
	.param .u64 .ptr .align 1 _Z18addMatrixKernel_1bPiS_S_i_param_0,
	.param .u64 .ptr .align 1 _Z18addMatrixKernel_1bPiS_S_i_param_1,
	.param .u64 .ptr .align 1 _Z18addMatrixKernel_1bPiS_S_i_param_2,
	.param .u32 _Z18addMatrixKernel_1bPiS_S_i_param_3
)
{
	.reg .pred 	%p<10>;
	.reg .b32 	%r<193>;
	.reg .b64 	%rd<127>;

	ld.param.u64 	%rd8, [_Z18addMatrixKernel_1bPiS_S_i_param_0];
	ld.param.u64 	%rd9, [_Z18addMatrixKernel_1bPiS_S_i_param_1];
	ld.param.u64 	%rd10, [_Z18addMatrixKernel_1bPiS_S_i_param_2];
	ld.param.u32 	%r64, [_Z18addMatrixKernel_1bPiS_S_i_param_3];
	cvta.to.global.u64 	%rd1, %rd10;
	cvta.to.global.u64 	%rd2, %rd9;
	cvta.to.global.u64 	%rd3, %rd8;
	mov.u32 	%r1, %tid.x;
	setp.lt.s32 	%p1, %r64, 1;
	@%p1 bra 	$L__BB1_13;
	add.s32 	%r66, %r64, -1;
	and.b32  	%r2, %r64, 15;
	setp.lt.u32 	%p2, %r66, 15;
	mov.b32 	%r190, 0;
	@%p2 bra 	$L__BB1_4;
	and.b32  	%r67, %r64, 2147483632;
	neg.s32 	%r188, %r67;
	add.s32 	%r187, %r1, %r64;
	shl.b32 	%r68, %r64, 1;
	add.s32 	%r186, %r1, %r68;
	mad.lo.s32 	%r185, %r64, 3, %r1;
	shl.b32 	%r69, %r64, 2;
	add.s32 	%r184, %r1, %r69;
	mad.lo.s32 	%r183, %r64, 5, %r1;
	mad.lo.s32 	%r182, %r64, 6, %r1;
	mad.lo.s32 	%r181, %r64, 7, %r1;
	shl.b32 	%r70, %r64, 3;
	add.s32 	%r180, %r1, %r70;
	mad.lo.s32 	%r179, %r64, 9, %r1;
	mad.lo.s32 	%r178, %r64, 10, %r1;
	mad.lo.s32 	%r177, %r64, 11, %r1;
	mad.lo.s32 	%r176, %r64, 12, %r1;
	mad.lo.s32 	%r175, %r64, 13, %r1;
	mad.lo.s32 	%r174, %r64, 14, %r1;
	mad.lo.s32 	%r173, %r64, 15, %r1;
	mov.u32 	%r172, %r1;
$L__BB1_3:
	.pragma "nounroll";
	and.b32  	%r190, %r64, 2147483632;
	mul.wide.u32 	%rd11, %r172, 4;
	add.s64 	%rd12, %rd3, %rd11;
	ld.global.u32 	%r71, [%rd12];
	add.s64 	%rd13, %rd2, %rd11;
	ld.global.u32 	%r72, [%rd13];
	add.s32 	%r73, %r72, %r71;
	add.s64 	%rd14, %rd1, %rd11;
	st.global.u32 	[%rd14], %r73;
	mul.wide.u32 	%rd15, %r187, 4;
	add.s64 	%rd16, %rd3, %rd15;
	ld.global.u32 	%r74, [%rd16];
	add.s64 	%rd17, %rd2, %rd15;
	ld.global.u32 	%r75, [%rd17];
	add.s32 	%r76, %r75, %r74;
	add.s64 	%rd18, %rd1, %rd15;
	st.global.u32 	[%rd18], %r76;
	mul.wide.u32 	%rd19, %r186, 4;
	add.s64 	%rd20, %rd3, %rd19;
	ld.global.u32 	%r77, [%rd20];
	add.s64 	%rd21, %rd2, %rd19;
	ld.global.u32 	%r78, [%rd21];
	add.s32 	%r79, %r78, %r77;
	add.s64 	%rd22, %rd1, %rd19;
	st.global.u32 	[%rd22], %r79;
	mul.wide.u32 	%rd23, %r185, 4;
	add.s64 	%rd24, %rd3, %rd23;
	ld.global.u32 	%r80, [%rd24];
	add.s64 	%rd25, %rd2, %rd23;
	ld.global.u32 	%r81, [%rd25];
	add.s32 	%r82, %r81, %r80;
	add.s64 	%rd26, %rd1, %rd23;
	st.global.u32 	[%rd26], %r82;
	mul.wide.u32 	%rd27, %r184, 4;
	add.s64 	%rd28, %rd3, %rd27;
	ld.global.u32 	%r83, [%rd28];
	add.s64 	%rd29, %rd2, %rd27;
	ld.global.u32 	%r84, [%rd29];
	add.s32 	%r85, %r84, %r83;
	add.s64 	%rd30, %rd1, %rd27;
	st.global.u32 	[%rd30], %r85;
	mul.wide.u32 	%rd31, %r183, 4;
	add.s64 	%rd32, %rd3, %rd31;
	ld.global.u32 	%r86, [%rd32];
	add.s64 	%rd33, %rd2, %rd31;
	ld.global.u32 	%r87, [%rd33];
	add.s32 	%r88, %r87, %r86;
	add.s64 	%rd34, %rd1, %rd31;
	st.global.u32 	[%rd34], %r88;
	mul.wide.u32 	%rd35, %r182, 4;
	add.s64 	%rd36, %rd3, %rd35;
	ld.global.u32 	%r89, [%rd36];
	add.s64 	%rd37, %rd2, %rd35;
	ld.global.u32 	%r90, [%rd37];
	add.s32 	%r91, %r90, %r89;
	add.s64 	%rd38, %rd1, %rd35;
	st.global.u32 	[%rd38], %r91;
	mul.wide.u32 	%rd39, %r181, 4;
	add.s64 	%rd40, %rd3, %rd39;
	ld.global.u32 	%r92, [%rd40];
	add.s64 	%rd41, %rd2, %rd39;
	ld.global.u32 	%r93, [%rd41];
	add.s32 	%r94, %r93, %r92;
	add.s64 	%rd42, %rd1, %rd39;
	st.global.u32 	[%rd42], %r94;
	mul.wide.u32 	%rd43, %r180, 4;
	add.s64 	%rd44, %rd3, %rd43;
	ld.global.u32 	%r95, [%rd44];
	add.s64 	%rd45, %rd2, %rd43;
	ld.global.u32 	%r96, [%rd45];
	add.s32 	%r97, %r96, %r95;
	add.s64 	%rd46, %rd1, %rd43;
	st.global.u32 	[%rd46], %r97;
	mul.wide.u32 	%rd47, %r179, 4;
	add.s64 	%rd48, %rd3, %rd47;
	ld.global.u32 	%r98, [%rd48];
	add.s64 	%rd49, %rd2, %rd47;
	ld.global.u32 	%r99, [%rd49];
	add.s32 	%r100, %r99, %r98;
	add.s64 	%rd50, %rd1, %rd47;
	st.global.u32 	[%rd50], %r100;
	mul.wide.u32 	%rd51, %r178, 4;
	add.s64 	%rd52, %rd3, %rd51;
	ld.global.u32 	%r101, [%rd52];
	add.s64 	%rd53, %rd2, %rd51;
	ld.global.u32 	%r102, [%rd53];
	add.s32 	%r103, %r102, %r101;
	add.s64 	%rd54, %rd1, %rd51;
	st.global.u32 	[%rd54], %r103;
	mul.wide.u32 	%rd55, %r177, 4;
	add.s64 	%rd56, %rd3, %rd55;
	ld.global.u32 	%r104, [%rd56];
	add.s64 	%rd57, %rd2, %rd55;
	ld.global.u32 	%r105, [%rd57];
	add.s32 	%r106, %r105, %r104;
	add.s64 	%rd58, %rd1, %rd55;
	st.global.u32 	[%rd58], %r106;
	mul.wide.u32 	%rd59, %r176, 4;
	add.s64 	%rd60, %rd3, %rd59;
	ld.global.u32 	%r107, [%rd60];
	add.s64 	%rd61, %rd2, %rd59;
	ld.global.u32 	%r108, [%rd61];
	add.s32 	%r109, %r108, %r107;
	add.s64 	%rd62, %rd1, %rd59;
	st.global.u32 	[%rd62], %r109;
	mul.wide.u32 	%rd63, %r175, 4;
	add.s64 	%rd64, %rd3, %rd63;
	ld.global.u32 	%r110, [%rd64];
	add.s64 	%rd65, %rd2, %rd63;
	ld.global.u32 	%r111, [%rd65];
	add.s32 	%r112, %r111, %r110;
	add.s64 	%rd66, %rd1, %rd63;
	st.global.u32 	[%rd66], %r112;
	mul.wide.u32 	%rd67, %r174, 4;
	add.s64 	%rd68, %rd3, %rd67;
	ld.global.u32 	%r113, [%rd68];
	add.s64 	%rd69, %rd2, %rd67;
	ld.global.u32 	%r114, [%rd69];
	add.s32 	%r115, %r114, %r113;
	add.s64 	%rd70, %rd1, %rd67;
	st.global.u32 	[%rd70], %r115;
	mul.wide.u32 	%rd71, %r173, 4;
	add.s64 	%rd72, %rd3, %rd71;
	ld.global.u32 	%r116, [%rd72];
	add.s64 	%rd73, %rd2, %rd71;
	ld.global.u32 	%r117, [%rd73];
	add.s32 	%r118, %r117, %r116;
	add.s64 	%rd74, %rd1, %rd71;
	st.global.u32 	[%rd74], %r118;
	add.s32 	%r188, %r188, 16;
	shl.b32 	%r119, %r64, 4;
	add.s32 	%r187, %r187, %r119;
	add.s32 	%r186, %r186, %r119;
	add.s32 	%r185, %r185, %r119;
	add.s32 	%r184, %r184, %r119;
	add.s32 	%r183, %r183, %r119;
	add.s32 	%r182, %r182, %r119;
	add.s32 	%r181, %r181, %r119;
	add.s32 	%r180, %r180, %r119;
	add.s32 	%r179, %r179, %r119;
	add.s32 	%r178, %r178, %r119;
	add.s32 	%r177, %r177, %r119;
	add.s32 	%r176, %r176, %r119;
	add.s32 	%r175, %r175, %r119;
	add.s32 	%r174, %r174, %r119;
	add.s32 	%r173, %r173, %r119;
	add.s32 	%r172, %r172, %r119;
	setp.ne.s32 	%p3, %r188, 0;
	@%p3 bra 	$L__BB1_3;
$L__BB1_4:
	setp.eq.s32 	%p4, %r2, 0;
	@%p4 bra 	$L__BB1_13;
	and.b32  	%r55, %r64, 7;
	setp.lt.u32 	%p5, %r2, 8;
	@%p5 bra 	$L__BB1_7;
	mad.lo.s32 	%r120, %r190, %r64, %r1;
	mul.wide.u32 	%rd75, %r120, 4;
	add.s64 	%rd76, %rd3, %rd75;
	ld.global.u32 	%r121, [%rd76];
	add.s64 	%rd77, %rd2, %rd75;
	ld.global.u32 	%r122, [%rd77];
	add.s32 	%r123, %r122, %r121;
	add.s64 	%rd78, %rd1, %rd75;
	st.global.u32 	[%rd78], %r123;
	add.s32 	%r124, %r120, %r64;
	mul.wide.u32 	%rd79, %r124, 4;
	add.s64 	%rd80, %rd3, %rd79;
	ld.global.u32 	%r125, [%rd80];
	add.s64 	%rd81, %rd2, %rd79;
	ld.global.u32 	%r126, [%rd81];
	add.s32 	%r127, %r126, %r125;
	add.s64 	%rd82, %rd1, %rd79;
	st.global.u32 	[%rd82], %r127;
	add.s32 	%r128, %r124, %r64;
	mul.wide.u32 	%rd83, %r128, 4;
	add.s64 	%rd84, %rd3, %rd83;
	ld.global.u32 	%r129, [%rd84];
	add.s64 	%rd85, %rd2, %rd83;
	ld.global.u32 	%r130, [%rd85];
	add.s32 	%r131, %r130, %r129;
	add.s64 	%rd86, %rd1, %rd83;
	st.global.u32 	[%rd86], %r131;
	add.s32 	%r132, %r128, %r64;
	mul.wide.u32 	%rd87, %r132, 4;
	add.s64 	%rd88, %rd3, %rd87;
	ld.global.u32 	%r133, [%rd88];
	add.s64 	%rd89, %rd2, %rd87;
	ld.global.u32 	%r134, [%rd89];
	add.s32 	%r135, %r134, %r133;
	add.s64 	%rd90, %rd1, %rd87;
	st.global.u32 	[%rd90], %r135;
	add.s32 	%r136, %r132, %r64;
	mul.wide.u32 	%rd91, %r136, 4;
	add.s64 	%rd92, %rd3, %rd91;
	ld.global.u32 	%r137, [%rd92];
	add.s64 	%rd93, %rd2, %rd91;
	ld.global.u32 	%r138, [%rd93];
	add.s32 	%r139, %r138, %r137;
	add.s64 	%rd94, %rd1, %rd91;
	st.global.u32 	[%rd94], %r139;
	add.s32 	%r140, %r136, %r64;
	mul.wide.u32 	%rd95, %r140, 4;
	add.s64 	%rd96, %rd3, %rd95;
	ld.global.u32 	%r141, [%rd96];
	add.s64 	%rd97, %rd2, %rd95;
	ld.global.u32 	%r142, [%rd97];
	add.s32 	%r143, %r142, %r141;
	add.s64 	%rd98, %rd1, %rd95;
	st.global.u32 	[%rd98], %r143;
	add.s32 	%r144, %r140, %r64;
	mul.wide.u32 	%rd99, %r144, 4;
	add.s64 	%rd100, %rd3, %rd99;
	ld.global.u32 	%r145, [%rd100];
	add.s64 	%rd101, %rd2, %rd99;
	ld.global.u32 	%r146, [%rd101];
	add.s32 	%r147, %r146, %r145;
	add.s64 	%rd102, %rd1, %rd99;
	st.global.u32 	[%rd102], %r147;
	add.s32 	%r148, %r144, %r64;
	mul.wide.u32 	%rd103, %r148, 4;
	add.s64 	%rd104, %rd3, %rd103;
	ld.global.u32 	%r149, [%rd104];
	add.s64 	%rd105, %rd2, %rd103;
	ld.global.u32 	%r150, [%rd105];
	add.s32 	%r151, %r150, %r149;
	add.s64 	%rd106, %rd1, %rd103;
	st.global.u32 	[%rd106], %r151;
	add.s32 	%r190, %r190, 8;
$L__BB1_7:
	setp.eq.s32 	%p6, %r55, 0;
	@%p6 bra 	$L__BB1_13;
	and.b32  	%r58, %r64, 3;
	setp.lt.u32 	%p7, %r55, 4;
	@%p7 bra 	$L__BB1_10;
	mad.lo.s32 	%r152, %r190, %r64, %r1;
	mul.wide.u32 	%rd107, %r152, 4;
	add.s64 	%rd108, %rd3, %rd107;
	ld.global.u32 	%r153, [%rd108];
	add.s64 	%rd109, %rd2, %rd107;
	ld.global.u32 	%r154, [%rd109];
	add.s32 	%r155, %r154, %r153;
	add.s64 	%rd110, %rd1, %rd107;
	st.global.u32 	[%rd110], %r155;
	add.s32 	%r156, %r152, %r64;
	mul.wide.u32 	%rd111, %r156, 4;
	add.s64 	%rd112, %rd3, %rd111;
	ld.global.u32 	%r157, [%rd112];
	add.s64 	%rd113, %rd2, %rd111;
	ld.global.u32 	%r158, [%rd113];
	add.s32 	%r159, %r158, %r157;
	add.s64 	%rd114, %rd1, %rd111;
	st.global.u32 	[%rd114], %r159;
	add.s32 	%r160, %r156, %r64;
	mul.wide.u32 	%rd115, %r160, 4;
	add.s64 	%rd116, %rd3, %rd115;
	ld.global.u32 	%r161, [%rd116];
	add.s64 	%rd117, %rd2, %rd115;
	ld.global.u32 	%r162, [%rd117];
	add.s32 	%r163, %r162, %r161;
	add.s64 	%rd118, %rd1, %rd115;
	st.global.u32 	[%rd118], %r163;
	add.s32 	%r164, %r160, %r64;
	mul.wide.u32 	%rd119, %r164, 4;
	add.s64 	%rd120, %rd3, %rd119;
	ld.global.u32 	%r165, [%rd120];
	add.s64 	%rd121, %rd2, %rd119;
	ld.global.u32 	%r166, [%rd121];
	add.s32 	%r167, %r166, %r165;
	add.s64 	%rd122, %rd1, %rd119;
	st.global.u32 	[%rd122], %r167;
	add.s32 	%r190, %r190, 4;
$L__BB1_10:
	setp.eq.s32 	%p8, %r58, 0;
	@%p8 bra 	$L__BB1_13;
	mad.lo.s32 	%r168, %r190, %r64, %r1;
	mul.wide.u32 	%rd126, %r168, 4;
	mul.wide.u32 	%rd5, %r64, 4;
	neg.s32 	%r192, %r58;
$L__BB1_12:
	.pragma "nounroll";
	add.s64 	%rd123, %rd3, %rd126;
	ld.global.u32 	%r169, [%rd123];
	add.s64 	%rd124, %rd2, %rd126;
	ld.global.u32 	%r170, [%rd124];
	add.s32 	%r171, %r170, %r169;
	add.s64 	%rd125, %rd1, %rd126;
	st.global.u32 	[%rd125], %r171;
	add.s64 	%rd126, %rd126, %rd5;
	add.s32 	%r192, %r192, 1;
	setp.ne.s32 	%p9, %r192, 0;
	@%p9 bra 	$L__BB1_12;
$L__BB1_13:
	ret;

}
	// .globl	_Z18addMatrixKernel_1cPiS_S_i
.visible .entry _Z18addMatrixKernel_1cPiS_S_i(
	.param .u64 .ptr .align 1 _Z18addMatrixKernel_1cPiS_S_i_param_0,
	.param .u64 .ptr .align 1 _Z18addMatrixKernel_1cPiS_S_i_param_1,
	.param .u64 .ptr .align 1 _Z18addMatrixKernel_1cPiS_S_i_param_2,
	.param .u32 _Z18addMatrixKernel_1cPiS_S_i_param_3
)
{
	.reg .b32 	%r<8>;
	.reg .b64 	%rd<11>;

	ld.param.u64 	%rd1, [_Z18addMatrixKernel_1cPiS_S_i_param_0];
	ld.param.u64 	%rd2, [_Z18addMatrixKernel_1cPiS_S_i_param_1];
	ld.param.u64 	%rd3, [_Z18addMatrixKernel_1cPiS_S_i_param_2];
	ld.param.u32 	%r1, [_Z18addMatrixKernel_1cPiS_S_i_param_3];
	cvta.to.global.u64 	%rd4, %rd3;
	cvta.to.global.u64 	%rd5, %rd2;
	cvta.to.global.u64 	%rd6, %rd1;
	mov.u32 	%r2, %tid.x;
	mov.u32 	%r3, %tid.y;
	mad.lo.s32 	%r4, %r1, %r3, %r2;
	mul.wide.s32 	%rd7, %r4, 4;
	add.s64 	%rd8, %rd6, %rd7;
	ld.global.u32 	%r5, [%rd8];
	add.s64 	%rd9, %rd5, %rd7;
	ld.global.u32 	%r6, [%rd9];
	add.s32 	%r7, %r6, %r5;
	add.s64 	%rd10, %rd4, %rd7;
	st.global.u32 	[%rd10], %r7;
	ret;

}


// ===== COMPILED SASS (sm_100) =====

	.target	sm_100

	.elftype	@"ET_EXEC"


//--------------------- .note.nv.tkinfo           --------------------------
	.section	.note.nv.tkinfo,"",@"SHT_NOTE"
	.sectionflags	@"SHF_NOTE_NV_TKINFO"
	.tkinfo
        /*0018*/ 	.word	0x00000002
        /*0030*/ 	.string	""
        /*0030*/ 	.string	"ptxas"
        /*0030*/ 	.string	"Cuda compilation tools, release 13.0, V13.0.88"
        /*0030*/ 	.string	"Build cuda_13.0.r13.0/compiler.36424714_0"
        /*0030*/ 	.string	"-arch sm_100 -m 64 "



//--------------------- .note.nv.cuinfo           --------------------------
	.section	.note.nv.cuinfo,"",@"SHT_NOTE"
	.sectionflags	@"SHF_NOTE_NV_CUINFO"
        /*0018*/ 	.short	0x0002
        /*001a*/ 	.short	0x0064
        /*001c*/ 	.short	0x0082
	.zero		2


//--------------------- .nv.info                  --------------------------
	.section	.nv.info,"",@"SHT_CUDA_INFO"
	.align	4


	//----- nvinfo : EIATTR_REGCOUNT
	.align		4
        /*0000*/ 	.byte	0x04, 0x2f
        /*0002*/ 	.short	(.L_1 - .L_0)
	.align		4
.L_0:
        /*0004*/ 	.word	index@(_Z18addMatrixKernel_1aPiS_S_i)
        /*0008*/ 	.word	0x00000014


	//----- nvinfo : EIATTR_FRAME_SIZE
	.align		4
.L_1:
        /*000c*/ 	.byte	0x04, 0x11
        /*000e*/ 	.short	(.L_3 - .L_2)
	.align		4
.L_2:
        /*0010*/ 	.word	index@(_Z18addMatrixKernel_1aPiS_S_i)
        /*0014*/ 	.word	0x00000000


	//----- nvinfo : EIATTR_REGCOUNT
	.align		4
.L_3:
        /*0018*/ 	.byte	0x04, 0x2f
        /*001a*/ 	.short	(.L_5 - .L_4)
	.align		4
.L_4:
        /*001c*/ 	.word	index@(_Z18addMatrixKernel_1bPiS_S_i)
        /*0020*/ 	.word	0x00000020


	//----- nvinfo : EIATTR_FRAME_SIZE
	.align		4
.L_5:
        /*0024*/ 	.byte	0x04, 0x11
        /*0026*/ 	.short	(.L_7 - .L_6)
	.align		4
.L_6:
        /*0028*/ 	.word	index@(_Z18addMatrixKernel_1bPiS_S_i)
        /*002c*/ 	.word	0x00000000


	//----- nvinfo : EIATTR_REGCOUNT
	.align		4
.L_7:
        /*0030*/ 	.byte	0x04, 0x2f
        /*0032*/ 	.short	(.L_9 - .L_8)
	.align		4
.L_8:
        /*0034*/ 	.word	index@(_Z18addMatrixKernel_1cPiS_S_i)
        /*0038*/ 	.word	0x0000000c


	//----- nvinfo : EIATTR_FRAME_SIZE
	.align		4
.L_9:
        /*003c*/ 	.byte	0x04, 0x11
        /*003e*/ 	.short	(.L_11 - .L_10)
	.align		4
.L_10:
        /*0040*/ 	.word	index@(_Z18addMatrixKernel_1cPiS_S_i)
        /*0044*/ 	.word	0x00000000


	//----- nvinfo : EIATTR_MIN_STACK_SIZE
	.align		4
.L_11:
        /*0048*/ 	.byte	0x04, 0x12
        /*004a*/ 	.short	(.L_13 - .L_12)
	.align		4
.L_12:
        /*004c*/ 	.word	index@(_Z18addMatrixKernel_1cPiS_S_i)
        /*0050*/ 	.word	0x00000000


	//----- nvinfo : EIATTR_MIN_STACK_SIZE
	.align		4
.L_13:
        /*0054*/ 	.byte	0x04, 0x12
        /*0056*/ 	.short	(.L_15 - .L_14)
	.align		4
.L_14:
        /*0058*/ 	.word	index@(_Z18addMatrixKernel_1bPiS_S_i)
        /*005c*/ 	.word	0x00000000


	//----- nvinfo : EIATTR_MIN_STACK_SIZE
	.align		4
.L_15:
        /*0060*/ 	.byte	0x04, 0x12
        /*0062*/ 	.short	(.L_17 - .L_16)
	.align		4
.L_16:
        /*0064*/ 	.word	index@(_Z18addMatrixKernel_1aPiS_S_i)
        /*0068*/ 	.word	0x00000000
.L_17:


//--------------------- .nv.compat                --------------------------
	.section	.nv.compat,"",@"SHT_CUDA_COMPAT_INFO"
	.align	4
        /*0000*/ 	.byte	0x02, 0x09, 0x00, 0x00, 0x02, 0x02, 0x01, 0x00, 0x02, 0x05, 0x05, 0x00, 0x03, 0x07, 0x01, 0x01
        /*0010*/ 	.byte	0x02, 0x03, 0x00, 0x00, 0x02, 0x06, 0x01, 0x00, 0x04, 0x0b, 0x08, 0x00, 0x09, 0x00, 0x00, 0x00
        /*0020*/ 	.byte	0x00, 0x00, 0x00, 0x00


//--------------------- .nv.info._Z18addMatrixKernel_1cPiS_S_i --------------------------
	.section	.nv.info._Z18addMatrixKernel_1cPiS_S_i,"",@"SHT_CUDA_INFO"
	.sectionflags	@""
	.align	4


	//----- nvinfo : EIATTR_CUDA_API_VERSION
	.align		4
        /*0000*/ 	.byte	0x04, 0x37
        /*0002*/ 	.short	(.L_19 - .L_18)
.L_18:
        /*0004*/ 	.word	0x00000082


	//----- nvinfo : EIATTR_KPARAM_INFO
	.align		4
.L_19:
        /*0008*/ 	.byte	0x04, 0x17
        /*000a*/ 	.short	(.L_21 - .L_20)
.L_20:
        /*000c*/ 	.word	0x00000000
        /*0010*/ 	.short	0x0003
        /*0012*/ 	.short	0x0018
        /*0014*/ 	.byte	0x00, 0xf0, 0x11, 0x00


	//----- nvinfo : EIATTR_KPARAM_INFO
	.align		4
.L_21:
        /*0018*/ 	.byte	0x04, 0x17
        /*001a*/ 	.short	(.L_23 - .L_22)
.L_22:
        /*001c*/ 	.word	0x00000000
        /*0020*/ 	.short	0x0002
        /*0022*/ 	.short	0x0010
        /*0024*/ 	.byte	0x00, 0xf5, 0x21, 0x00


	//----- nvinfo : EIATTR_KPARAM_INFO
	.align		4
.L_23:
        /*0028*/ 	.byte	0x04, 0x17
        /*002a*/ 	.short	(.L_25 - .L_24)
.L_24:
        /*002c*/ 	.word	0x00000000
        /*0030*/ 	.short	0x0001
        /*0032*/ 	.short	0x0008
        /*0034*/ 	.byte	0x00, 0xf5, 0x21, 0x00


	//----- nvinfo : EIATTR_KPARAM_INFO
	.align		4
.L_25:
        /*0038*/ 	.byte	0x04, 0x17
        /*003a*/ 	.short	(.L_27 - .L_26)
.L_26:
        /*003c*/ 	.word	0x00000000
        /*0040*/ 	.short	0x0000
        /*0042*/ 	.short	0x0000
        /*0044*/ 	.byte	0x00, 0xf5, 0x21, 0x00


	//----- nvinfo : EIATTR_SPARSE_MMA_MASK
	.align		4
.L_27:
        /*0048*/ 	.byte	0x03, 0x50
        /*004a*/ 	.short	0x0000


	//----- nvinfo : EIATTR_MAXREG_COUNT
	.align		4
        /*004c*/ 	.byte	0x03, 0x1b
        /*004e*/ 	.short	0x00ff


	//----- nvinfo : EIATTR_MERCURY_ISA_VERSION
	.align		4
        /*0050*/ 	.byte	0x03, 0x5f
        /*0052*/ 	.short	0x0101


	//----- nvinfo : EIATTR_VRC_CTA_INIT_COUNT
	.align		4
        /*0054*/ 	.byte	0x02, 0x4a
	.zero		1
	.zero		1


	//----- nvinfo : EIATTR_EXIT_INSTR_OFFSETS
	.align		4
        /*0058*/ 	.byte	0x04, 0x1c
        /*005a*/ 	.short	(.L_29 - .L_28)


	//   ....[0]....
.L_28:
        /*005c*/ 	.word	0x00000100


	//----- nvinfo : EIATTR_CBANK_PARAM_SIZE
	.align		4
.L_29:
        /*0060*/ 	.byte	0x03, 0x19
        /*0062*/ 	.short	0x001c


	//----- nvinfo : EIATTR_PARAM_CBANK
	.align		4
        /*0064*/ 	.byte	0x04, 0x0a
        /*0066*/ 	.short	(.L_31 - .L_30)
	.align		4
.L_30:
        /*0068*/ 	.word	index@(.nv.constant0._Z18addMatrixKernel_1cPiS_S_i)
        /*006c*/ 	.short	0x0380
        /*006e*/ 	.short	0x001c


	//----- nvinfo : EIATTR_SW_WAR
	.align		4
.L_31:
        /*0070*/ 	.byte	0x04, 0x36
        /*0072*/ 	.short	(.L_33 - .L_32)
.L_32:
        /*0074*/ 	.word	0x00000008
.L_33:


//--------------------- .nv.info._Z18addMatrixKernel_1bPiS_S_i --------------------------
	.section	.nv.info._Z18addMatrixKernel_1bPiS_S_i,"",@"SHT_CUDA_INFO"
	.sectionflags	@""
	.align	4


	//----- nvinfo : EIATTR_CUDA_API_VERSION
	.align		4
        /*0000*/ 	.byte	0x04, 0x37
        /*0002*/ 	.short	(.L_35 - .L_34)
.L_34:
        /*0004*/ 	.word	0x00000082


	//----- nvinfo : EIATTR_KPARAM_INFO
	.align		4
.L_35:
        /*0008*/ 	.byte	0x04, 0x17
        /*000a*/ 	.short	(.L_37 - .L_36)
.L_36:
        /*000c*/ 	.word	0x00000000
        /*0010*/ 	.short	0x0003
        /*0012*/ 	.short	0x0018
        /*0014*/ 	.byte	0x00, 0xf0, 0x11, 0x00


	//----- nvinfo : EIATTR_KPARAM_INFO
	.align		4
.L_37:
        /*0018*/ 	.byte	0x04, 0x17
        /*001a*/ 	.short	(.L_39 - .L_38)
.L_38:
        /*001c*/ 	.word	0x00000000
        /*0020*/ 	.short	0x0002
        /*0022*/ 	.short	0x0010
        /*0024*/ 	.byte	0x00, 0xf5, 0x21, 0x00


	//----- nvinfo : EIATTR_KPARAM_INFO
	.align		4
.L_39:
        /*0028*/ 	.byte	0x04, 0x17
        /*002a*/ 	.short	(.L_41 - .L_40)
.L_40:
        /*002c*/ 	.word	0x00000000
        /*0030*/ 	.short	0x0001
        /*0032*/ 	.short	0x0008
        /*0034*/ 	.byte	0x00, 0xf5, 0x21, 0x00


	//----- nvinfo : EIATTR_KPARAM_INFO
	.align		4
.L_41:
        /*0038*/ 	.byte	0x04, 0x17
        /*003a*/ 	.short	(.L_43 - .L_42)
.L_42:
        /*003c*/ 	.word	0x00000000
        /*0040*/ 	.short	0x0000
        /*0042*/ 	.short	0x0000
        /*0044*/ 	.byte	0x00, 0xf5, 0x21, 0x00


	//----- nvinfo : EIATTR_SPARSE_MMA_MASK
	.align		4
.L_43:
        /*0048*/ 	.byte	0x03, 0x50
        /*004a*/ 	.short	0x0000


	//----- nvinfo : EIATTR_MAXREG_COUNT
	.align		4
        /*004c*/ 	.byte	0x03, 0x1b
        /*004e*/ 	.short	0x00ff


	//----- nvinfo : EIATTR_MERCURY_ISA_VERSION
	.align		4
        /*0050*/ 	.byte	0x03, 0x5f
        /*0052*/ 	.short	0x0101


	//----- nvinfo : EIATTR_VRC_CTA_INIT_COUNT
	.align		4
        /*0054*/ 	.byte	0x02, 0x4a
	.zero		1
	.zero		1


	//----- nvinfo : EIATTR_EXIT_INSTR_OFFSETS
	.align		4
        /*0058*/ 	.byte	0x04, 0x1c
        /*005a*/ 	.short	(.L_45 - .L_44)


	//   ....[0]....
.L_44:
        /*005c*/ 	.word	0x00000040


	//   ....[1]....
        /*0060*/ 	.word	0x00000bf0


	//   ....[2]....
        /*0064*/ 	.word	0x00001090


	//   ....[3]....
        /*0068*/ 	.word	0x00001330


	//   ....[4]....
        /*006c*/ 	.word	0x00001480


	//----- nvinfo : EIATTR_CBANK_PARAM_SIZE
	.align		4
.L_45:
        /*0070*/ 	.byte	0x03, 0x19
        /*0072*/ 	.short	0x001c


	//----- nvinfo : EIATTR_PARAM_CBANK
	.align		4
        /*0074*/ 	.byte	0x04, 0x0a
        /*0076*/ 	.short	(.L_47 - .L_46)
	.align		4
.L_46:
        /*0078*/ 	.word	index@(.nv.constant0._Z18addMatrixKernel_1bPiS_S_i)
        /*007c*/ 	.short	0x0380
        /*007e*/ 	.short	0x001c


	//----- nvinfo : EIATTR_SW_WAR
	.align		4
.L_47:
        /*0080*/ 	.byte	0x04, 0x36
        /*0082*/ 	.short	(.L_49 - .L_48)
.L_48:
        /*0084*/ 	.word	0x00000008
.L_49:


//--------------------- .nv.info._Z18addMatrixKernel_1aPiS_S_i --------------------------
	.section	.nv.info._Z18addMatrixKernel_1aPiS_S_i,"",@"SHT_CUDA_INFO"
	.sectionflags	@""
	.align	4


	//----- nvinfo : EIATTR_CUDA_API_VERSION
	.align		4
        /*0000*/ 	.byte	0x04, 0x37
        /*0002*/ 	.short	(.L_51 - .L_50)
.L_50:
        /*0004*/ 	.word	0x00000082


	//----- nvinfo : EIATTR_KPARAM_INFO
	.align		4
.L_51:
        /*0008*/ 	.byte	0x04, 0x17
        /*000a*/ 	.short	(.L_53 - .L_52)
.L_52:
        /*000c*/ 	.word	0x00000000
        /*0010*/ 	.short	0x0003
        /*0012*/ 	.short	0x0018
        /*0014*/ 	.byte	0x00, 0xf0, 0x11, 0x00


	//----- nvinfo : EIATTR_KPARAM_INFO
	.align		4
.L_53:
        /*0018*/ 	.byte	0x04, 0x17
        /*001a*/ 	.short	(.L_55 - .L_54)
.L_54:
        /*001c*/ 	.word	0x00000000
        /*0020*/ 	.short	0x0002
        /*0022*/ 	.short	0x0010
        /*0024*/ 	.byte	0x00, 0xf5, 0x21, 0x00


	//----- nvinfo : EIATTR_KPARAM_INFO
	.align		4
.L_55:
        /*0028*/ 	.byte	0x04, 0x17
        /*002a*/ 	.short	(.L_57 - .L_56)
.L_56:
        /*002c*/ 	.word	0x00000000
        /*0030*/ 	.short	0x0001
        /*0032*/ 	.short	0x0008
        /*0034*/ 	.byte	0x00, 0xf5, 0x21, 0x00


	//----- nvinfo : EIATTR_KPARAM_INFO
	.align		4
.L_57:
        /*0038*/ 	.byte	0x04, 0x17
        /*003a*/ 	.short	(.L_59 - .L_58)
.L_58:
        /*003c*/ 	.word	0x00000000
        /*0040*/ 	.short	0x0000
        /*0042*/ 	.short	0x0000
        /*0044*/ 	.byte	0x00, 0xf5, 0x21, 0x00


	//----- nvinfo : EIATTR_SPARSE_MMA_MASK
	.align		4
.L_59:
        /*0048*/ 	.byte	0x03, 0x50
        /*004a*/ 	.short	0x0000


	//----- nvinfo : EIATTR_MAXREG_COUNT
	.align		4
        /*004c*/ 	.byte	0x03, 0x1b
        /*004e*/ 	.short	0x00ff


	//----- nvinfo : EIATTR_MERCURY_ISA_VERSION
	.align		4
        /*0050*/ 	.byte	0x03, 0x5f
        /*0052*/ 	.short	0x0101


	//----- nvinfo : EIATTR_VRC_CTA_INIT_COUNT
	.align		4
        /*0054*/ 	.byte	0x02, 0x4a
	.zero		1
	.zero		1


	//----- nvinfo : EIATTR_EXIT_INSTR_OFFSETS
	.align		4
        /*0058*/ 	.byte	0x04, 0x1c
        /*005a*/ 	.short	(.L_61 - .L_60)


	//   ....[0]....
.L_60:
        /*005c*/ 	.word	0x00000030


	//   ....[1]....
        /*0060*/ 	.word	0x00000660


	//   ....[2]....
        /*0064*/ 	.word	0x000009f0


	//   ....[3]....
        /*0068*/ 	.word	0x00000c80


	//   ....[4]....
        /*006c*/ 	.word	0x00000e70


	//----- nvinfo : EIATTR_CBANK_PARAM_SIZE
	.align		4
.L_61:
        /*0070*/ 	.byte	0x03, 0x19
        /*0072*/ 	.short	0x001c


	//----- nvinfo : EIATTR_PARAM_CBANK
	.align		4
        /*0074*/ 	.byte	0x04, 0x0a
        /*0076*/ 	.short	(.L_63 - .L_62)
	.align		4
.L_62:
        /*0078*/ 	.word	index@(.nv.constant0._Z18addMatrixKernel_1aPiS_S_i)
        /*007c*/ 	.short	0x0380
        /*007e*/ 	.short	0x001c


	//----- nvinfo : EIATTR_SW_WAR
	.align		4
.L_63:
        /*0080*/ 	.byte	0x04, 0x36
        /*0082*/ 	.short	(.L_65 - .L_64)
.L_64:
        /*0084*/ 	.word	0x00000008
.L_65:


//--------------------- .nv.callgraph             --------------------------
	.section	.nv.callgraph,"",@"SHT_CUDA_CALLGRAPH"
	.align	4
	.sectionentsize	8
	.align		4
        /*0000*/ 	.word	0x00000000
	.align		4
        /*0004*/ 	.word	0xffffffff
	.align		4
        /*0008*/ 	.word	0x00000000
	.align		4
        /*000c*/ 	.word	0xfffffffe
	.align		4
        /*0010*/ 	.word	0x00000000
	.align		4
        /*0014*/ 	.word	0xfffffffd
	.align		4
        /*0018*/ 	.word	0x00000000
	.align		4
        /*001c*/ 	.word	0xfffffffc


//--------------------- .text._Z18addMatrixKernel_1cPiS_S_i --------------------------
	.section	.text._Z18addMatrixKernel_1cPiS_S_i,"ax",@progbits
	.align	128
        .global         _Z18addMatrixKernel_1cPiS_S_i
        .type           _Z18addMatrixKernel_1cPiS_S_i,@function
        .size           _Z18addMatrixKernel_1cPiS_S_i,(.L_x_13 - _Z18addMatrixKernel_1cPiS_S_i)
        .other          _Z18addMatrixKernel_1cPiS_S_i,@"STO_CUDA_ENTRY STV_DEFAULT"
_Z18addMatrixKernel_1cPiS_S_i:
.text._Z18addMatrixKernel_1cPiS_S_i:
[----:B------:R-:W-:Y:S01]  /*0000*/  LDC R1, c[0x0][0x37c] ;  /* 0x0000df00ff017b82 */ /* 0x000fe20000000800 */
[----:B------:R-:W0:Y:S07]  /*0010*/  S2R R9, SR_TID.X ;  /* 0x0000000000097919 */ /* 0x000e2e0000002100 */
[----:B------:R-:W1:Y:S01]  /*0020*/  LDC.64 R2, c[0x0][0x380] ;  /* 0x0000e000ff027b82 */ /* 0x000e620000000a00 */
[----:B------:R-:W0:Y:S01]  /*0030*/  LDCU UR6, c[0x0][0x398] ;  /* 0x00007300ff0677ac */ /* 0x000e220008000800 */
[----:B------:R-:W0:Y:S01]  /*0040*/  S2R R0, SR_TID.Y ;  /* 0x0000000000007919 */ /* 0x000e220000002200 */
[----:B------:R-:W2:Y:S05]  /*0050*/  LDCU.64 UR4, c[0x0][0x358] ;  /* 0x00006b00ff0477ac */ /* 0x000eaa0008000a00 */
[----:B------:R-:W3:Y:S08]  /*0060*/  LDC.64 R4, c[0x0][0x388] ;  /* 0x0000e200ff047b82 */ /* 0x000ef00000000a00 */
[----:B------:R-:W4:Y:S01]  /*0070*/  LDC.64 R6, c[0x0][0x390] ;  /* 0x0000e400ff067b82 */ /* 0x000f220000000a00 */
[----:B0-----:R-:W-:-:S04]  /*0080*/  IMAD R9, R0, UR6, R9 ;  /* 0x0000000600097c24 */ /* 0x001fc8000f8e0209 */
[----:B-1----:R-:W-:-:S04]  /*0090*/  IMAD.WIDE R2, R9, 0x4, R2 ;  /* 0x0000000409027825 */ /* 0x002fc800078e0202 */
[C---:B---3--:R-:W-:Y:S02]  /*00a0*/  IMAD.WIDE R4, R9.reuse, 0x4, R4 ;  /* 0x0000000409047825 */ /* 0x048fe400078e0204 */
[----:B--2---:R-:W2:Y:S04]  /*00b0*/  LDG.E R2, desc[UR4][R2.64] ;  /* 0x0000000402027981 */ /* 0x004ea8000c1e1900 */
[----:B------:R-:W2:Y:S01]  /*00c0*/  LDG.E R5, desc[UR4][R4.64] ;  /* 0x0000000404057981 */ /* 0x000ea2000c1e1900 */
[----:B----4-:R-:W-:Y:S01]  /*00d0*/  IMAD.WIDE R6, R9, 0x4, R6 ;  /* 0x0000000409067825 */ /* 0x010fe200078e0206 */
[----:B--2---:R-:W-:-:S05]  /*00e0*/  IADD3 R9, PT, PT, R2, R5, RZ ;  /* 0x0000000502097210 */ /* 0x004fca0007ffe0ff */
[----:B------:R-:W-:Y:S01]  /*00f0*/  STG.E desc[UR4][R6.64], R9 ;  /* 0x0000000906007986 */ /* 0x000fe2000c101904 */
[----:B------:R-:W-:Y:S05]  /*0100*/  EXIT ;  /* 0x000000000000794d */ /* 0x000fea0003800000 */
.L_x_0:
[----:B------:R-:W-:-:S00]  /*0110*/  BRA `(.L_x_0) ;  /* 0xfffffffc00fc7947 */ /* 0x000fc0000383ffff */
[----:B------:R-:W-:-:S00]  /*0120*/  NOP ;  /* 0x0000000000007918 */ /* 0x000fc00000000000 */
        /* <DEDUP_REMOVED lines=13> */
.L_x_13:


//--------------------- .text._Z18addMatrixKernel_1bPiS_S_i --------------------------
	.section	.text._Z18addMatrixKernel_1bPiS_S_i,"ax",@progbits
	.align	128
        .global         _Z18addMatrixKernel_1bPiS_S_i
        .type           _Z18addMatrixKernel_1bPiS_S_i,@function
        .size           _Z18addMatrixKernel_1bPiS_S_i,(.L_x_14 - _Z18addMatrixKernel_1bPiS_S_i)
        .other          _Z18addMatrixKernel_1bPiS_S_i,@"STO_CUDA_ENTRY STV_DEFAULT"
_Z18addMatrixKernel_1bPiS_S_i:
.text._Z18addMatrixKernel_1bPiS_S_i:
[----:B------:R-:W-:Y:S01]  /*0000*/  LDC R1, c[0x0][0x37c] ;  /* 0x0000df00ff017b82 */ /* 0x000fe20000000800 */
[----:B------:R-:W0:Y:S02]  /*0010*/  LDCU UR8, c[0x0][0x398] ;  /* 0x00007300ff0877ac */ /* 0x000e240008000800 */
[----:B0-----:R-:W-:-:S04]  /*0020*/  MOV R0, UR8 ;  /* 0x0000000800007c02 */ /* 0x001fc80008000f00 */
[----:B------:R-:W-:-:S13]  /*0030*/  ISETP.GE.AND P0, PT, R0, 0x1, PT ;  /* 0x000000010000780c */ /* 0x000fda0003f06270 */
[----:B------:R-:W-:Y:S05]  /*0040*/  @!P0 EXIT ;  /* 0x000000000000894d */ /* 0x000fea0003800000 */
[----:B------:R-:W-:Y:S01]  /*0050*/  MOV R2, UR8 ;  /* 0x0000000800027c02 */ /* 0x000fe20008000f00 */
[----:B------:R-:W0:Y:S01]  /*0060*/  S2R R0, SR_TID.X ;  /* 0x0000000000007919 */ /* 0x000e220000002100 */
[----:B------:R-:W1:Y:S01]  /*0070*/  LDCU.64 UR6, c[0x0][0x358] ;  /* 0x00006b00ff0677ac */ /* 0x000e620008000a00 */
[----:B------:R-:W-:Y:S01]  /*0080*/  HFMA2 R3, -RZ, RZ, 0, 0 ;  /* 0x00000000ff037431 */ /* 0x000fe200000001ff */
[----:B------:R-:W-:-:S04]  /*0090*/  IADD3 R2, PT, PT, R2, -0x1, RZ ;  /* 0xffffffff02027810 */ /* 0x000fc80007ffe0ff */
[----:B------:R-:W-:Y:S02]  /*00a0*/  ISETP.GE.U32.AND P0, PT, R2, 0xf, PT ;  /* 0x0000000f0200780c */ /* 0x000fe40003f06070 */
[----:B------:R-:W-:-:S04]  /*00b0*/  MOV R2, UR8 ;  /* 0x0000000800027c02 */ /* 0x000fc80008000f00 */
[----:B------:R-:W-:-:S07]  /*00c0*/  LOP3.LUT R2, R2, 0xf, RZ, 0xc0, !PT ;  /* 0x0000000f02027812 */ /* 0x000fce00078ec0ff */
[----:B-1----:R-:W-:Y:S05]  /*00d0*/  @!P0 BRA `(.L_x_1) ;  /* 0x0000000800c08947 */ /* 0x002fea0003800000 */
[----:B------:R-:W-:Y:S01]  /*00e0*/  MOV R11, UR8 ;  /* 0x00000008000b7c02 */ /* 0x000fe20008000f00 */
[----:B------:R-:W-:Y:S01]  /*00f0*/  IMAD.U32 R27, RZ, RZ, UR8 ;  /* 0x00000008ff1b7e24 */ /* 0x000fe2000f8e00ff */
[----:B------:R-:W-:Y:S01]  /*0100*/  MOV R23, UR8 ;  /* 0x0000000800177c02 */ /* 0x000fe20008000f00 */
[----:B------:R-:W-:Y:S02]  /*0110*/  ULOP3.LUT UR4, UR8, 0x7ffffff0, URZ, 0xc0, !UPT ;  /* 0x7ffffff008047892 */ /* 0x000fe4000f8ec0ff */
[----:B------:R-:W-:Y:S01]  /*0120*/  MOV R25, UR8 ;  /* 0x0000000800197c02 */ /* 0x000fe20008000f00 */
[--C-:B0-----:R-:W-:Y:S01]  /*0130*/  IMAD R26, R11, 0x5, R0.reuse ;  /* 0x000000050b1a7824 */ /* 0x101fe200078e0200 */
[----:B------:R-:W-:Y:S01]  /*0140*/  MOV R5, UR8 ;  /* 0x0000000800057c02 */ /* 0x000fe20008000f00 */
[--C-:B------:R-:W-:Y:S01]  /*0150*/  IMAD R11, R23, 0xa, R0.reuse ;  /* 0x0000000a170b7824 */ /* 0x100fe200078e0200 */
        /* <DEDUP_REMOVED lines=9> */
[----:B------:R-:W-:Y:S01]  /*01f0*/  UIADD3 UR5, UPT, UPT, -UR4, URZ, URZ ;  /* 0x000000ff04057290 */ /* 0x000fe2000fffe1ff */
        /* <DEDUP_REMOVED lines=8> */
[----:B------:R-:W-:Y:S01]  /*0280*/  LEA R6, R9, R0, 0x2 ;  /* 0x0000000009067211 */ /* 0x000fe200078e10ff */
[----:B------:R-:W-:Y:S01]  /*0290*/  IMAD R9, R17, 0x7, R0 ;  /* 0x0000000711097824 */ /* 0x000fe200078e0200 */
[----:B------:R-:W-:-:S02]  /*02a0*/  IADD3 R7, PT, PT, R0, UR8, RZ ;  /* 0x0000000800077c10 */ /* 0x000fc4000fffe0ff */
[-C--:B------:R-:W-:Y:S02]  /*02b0*/  MOV R4, R0.reuse ;  /* 0x0000000000047202 */ /* 0x080fe40000000f00 */
[-C--:B------:R-:W-:Y:S02]  /*02c0*/  LEA R3, R3, R0.reuse, 0x1 ;  /* 0x0000000003037211 */ /* 0x080fe400078e08ff */
[----:B------:R-:W-:-:S07]  /*02d0*/  LEA R10, R19, R0, 0x3 ;  /* 0x00000000130a7211 */ /* 0x000fce00078e18ff */
.L_x_2:
[----:B------:R-:W0:Y:S08]  /*02e0*/  LDC.64 R16, c[0x0][0x380] ;  /* 0x0000e000ff107b82 */ /* 0x000e300000000a00 */
[----:B------:R-:W1:Y:S01]  /*02f0*/  LDC.64 R14, c[0x0][0x388] ;  /* 0x0000e200ff0e7b82 */ /* 0x000e620000000a00 */
[----:B0-----:R-:W-:-:S06]  /*0300*/  IMAD.WIDE.U32 R18, R4, 0x4, R16 ;  /* 0x0000000404127825 */ /* 0x001fcc00078e0010 */
[----:B------:R-:W2:Y:S01]  /*0310*/  LDG.E R18, desc[UR6][R18.64] ;  /* 0x0000000612127981 */ /* 0x000ea2000c1e1900 */
[----:B-1----:R-:W-:-:S05]  /*0320*/  IMAD.WIDE.U32 R12, R4, 0x4, R14 ;  /* 0x00000004040c7825 */ /* 0x002fca00078e000e */
[----:B------:R0:W2:Y:S02]  /*0330*/  LDG.E R21, desc[UR6][R12.64] ;  /* 0x000000060c157981 */ /* 0x0000a4000c1e1900 */
[----:B0-----:R-:W0:Y:S01]  /*0340*/  LDC.64 R12, c[0x0][0x390] ;  /* 0x0000e400ff0c7b82 */ /* 0x001e220000000a00 */
[----:B--2---:R-:W-:Y:S01]  /*0350*/  IADD3 R28, PT, PT, R18, R21, RZ ;  /* 0x00000015121c7210 */ /* 0x004fe20007ffe0ff */
[----:B0-----:R-:W-:-:S04]  /*0360*/  IMAD.WIDE.U32 R20, R4, 0x4, R12 ;  /* 0x0000000404147825 */ /* 0x001fc800078e000c */
[C---:B------:R-:W-:Y:S01]  /*0370*/  IMAD.WIDE.U32 R18, R7.reuse, 0x4, R14 ;  /* 0x0000000407127825 */ /* 0x040fe200078e000e */
[----:B------:R0:W-:Y:S05]  /*0380*/  STG.E desc[UR6][R20.64], R28 ;  /* 0x0000001c14007986 */ /* 0x0001ea000c101906 */
[----:B------:R-:W2:Y:S01]  /*0390*/  LDG.E R19, desc[UR6][R18.64] ;  /* 0x0000000612137981 */ /* 0x000ea2000c1e1900 */
[----:B0-----:R-:W-:-:S06]  /*03a0*/  IMAD.WIDE.U32 R20, R7, 0x4, R16 ;  /* 0x0000000407147825 */ /* 0x001fcc00078e0010 */
[----:B------:R-:W2:Y:S02]  /*03b0*/  LDG.E R20, desc[UR6][R20.64] ;  /* 0x0000000614147981 */ /* 0x000ea4000c1e1900 */
[----:B--2---:R-:W-:Y:S01]  /*03c0*/  IADD3 R28, PT, PT, R20, R19, RZ ;  /* 0x00000013141c7210 */ /* 0x004fe20007ffe0ff */
[----:B------:R-:W-:-:S04]  /*03d0*/  IMAD.WIDE.U32 R20, R7, 0x4, R12 ;  /* 0x0000000407147825 */ /* 0x000fc800078e000c */
[C---:B------:R-:W-:Y:S01]  /*03e0*/  IMAD.WIDE.U32 R18, R3.reuse, 0x4, R16 ;  /* 0x0000000403127825 */ /* 0x040fe200078e0010 */
[----:B------:R0:W-:Y:S04]  /*03f0*/  STG.E desc[UR6][R20.64], R28 ;  /* 0x0000001c14007986 */ /* 0x0001e8000c101906 */
[----:B0-----:R0:W2:Y:S02]  /*0400*/  LDG.E R28, desc[UR6][R18.64] ;  /* 0x00000006121c7981 */ /* 0x0010a4000c1e1900 */
[----:B0-----:R-:W-:-:S06]  /*0410*/  IMAD.WIDE.U32 R18, R3, 0x4, R14 ;  /* 0x0000000403127825 */ /* 0x001fcc00078e000e */
[----:B------:R-:W2:Y:S01]  /*0420*/  LDG.E R19, desc[UR6][R18.64] ;  /* 0x0000000612137981 */ /* 0x000ea2000c1e1900 */
[----:B------:R-:W-:Y:S01]  /*0430*/  IMAD.WIDE.U32 R20, R3, 0x4, R12 ;  /* 0x0000000403147825 */ /* 0x000fe200078e000c */
[----:B--2---:R-:W-:-:S03]  /*0440*/  IADD3 R28, PT, PT, R28, R19, RZ ;  /* 0x000000131c1c7210 */ /* 0x004fc60007ffe0ff */
[C---:B------:R-:W-:Y:S02]  /*0450*/  IMAD.WIDE.U32 R18, R5.reuse, 0x4, R14 ;  /* 0x0000000405127825 */ /* 0x040fe400078e000e */
[----:B------:R0:W-:Y:S02]  /*0460*/  STG.E desc[UR6][R20.64], R28 ;  /* 0x0000001c14007986 */ /* 0x0001e4000c101906 */
[--C-:B0-----:R-:W-:Y:S02]  /*0470*/  IMAD.WIDE.U32 R20, R5, 0x4, R16.reuse ;  /* 0x0000000405147825 */ /* 0x101fe400078e0010 */
[----:B------:R0:W2:Y:S04]  /*0480*/  LDG.E R28, desc[UR6][R18.64] ;  /* 0x00000006121c7981 */ /* 0x0000a8000c1e1900 */
[----:B------:R-:W2:Y:S01]  /*0490*/  LDG.E R20, desc[UR6][R20.64] ;  /* 0x0000000614147981 */ /* 0x000ea2000c1e1900 */
[----:B0-----:R-:W-:Y:S01]  /*04a0*/  IMAD.WIDE.U32 R18, R6, 0x4, R16 ;  /* 0x0000000406127825 */ /* 0x001fe200078e0010 */
[----:B--2---:R-:W-:-:S03]  /*04b0*/  IADD3 R28, PT, PT, R20, R28, RZ ;  /* 0x0000001c141c7210 */ /* 0x004fc60007ffe0ff */
[----:B------:R-:W-:-:S05]  /*04c0*/  IMAD.WIDE.U32 R20, R5, 0x4, R12 ;  /* 0x0000000405147825 */ /* 0x000fca00078e000c */
[----:B------:R0:W-:Y:S04]  /*04d0*/  STG.E desc[UR6][R20.64], R28 ;  /* 0x0000001c14007986 */ /* 0x0001e8000c101906 */
[----:B0-----:R0:W2:Y:S02]  /*04e0*/  LDG.E R28, desc[UR6][R18.64] ;  /* 0x00000006121c7981 */ /* 0x0010a4000c1e1900 */
[----:B0-----:R-:W-:-:S06]  /*04f0*/  IMAD.WIDE.U32 R18, R6, 0x4, R14 ;  /* 0x0000000406127825 */ /* 0x001fcc00078e000e */
[----:B------:R-:W2:Y:S01]  /*0500*/  LDG.E R19, desc[UR6][R18.64] ;  /* 0x0000000612137981 */ /* 0x000ea2000c1e1900 */
[----:B------:R-:W-:-:S04]  /*0510*/  IMAD.WIDE.U32 R20, R6, 0x4, R12 ;  /* 0x0000000406147825 */ /* 0x000fc800078e000c */
[----:B--2---:R-:W-:Y:S02]  /*0520*/  IMAD.IADD R28, R28, 0x1, R19 ;  /* 0x000000011c1c7824 */ /* 0x004fe400078e0213 */
[----:B------:R-:W-:-:S03]  /*0530*/  IMAD.WIDE.U32 R18, R26, 0x4, R14 ;  /* 0x000000041a127825 */ /* 0x000fc600078e000e */
        /* <DEDUP_REMOVED lines=68> */
[----:B------:R-:W-:-:S04]  /*0980*/  IMAD.WIDE.U32 R16, R22, 0x4, R16 ;  /* 0x0000000416107825 */ /* 0x000fc800078e0010 */
[----:B------:R-:W-:Y:S01]  /*0990*/  IMAD.WIDE.U32 R14, R22, 0x4, R14 ;  /* 0x00000004160e7825 */ /* 0x000fe200078e000e */
[----:B--2---:R-:W-:-:S05]  /*09a0*/  IADD3 R28, PT, PT, R28, R19, RZ ;  /* 0x000000131c1c7210 */ /* 0x004fca0007ffe0ff */
[----:B------:R0:W-:Y:S04]  /*09b0*/  STG.E desc[UR6][R20.64], R28 ;  /* 0x0000001c14007986 */ /* 0x0001e8000c101906 */
[----:B------:R1:W2:Y:S04]  /*09c0*/  LDG.E R16, desc[UR6][R16.64] ;  /* 0x0000000610107981 */ /* 0x0002a8000c1e1900 */
[----:B------:R3:W2:Y:S01]  /*09d0*/  LDG.E R15, desc[UR6][R14.64] ;  /* 0x000000060e0f7981 */ /* 0x0006a2000c1e1900 */
[----:B------:R-:W-:Y:S01]  /*09e0*/  MOV R19, UR8 ;  /* 0x0000000800137c02 */ /* 0x000fe20008000f00 */
[----:B------:R-:W-:Y:S01]  /*09f0*/  UIADD3 UR5, UPT, UPT, UR5, 0x10, URZ ;  /* 0x0000001005057890 */ /* 0x000fe2000fffe0ff */
[----:B------:R-:W-:-:S02]  /*0a00*/  IMAD.WIDE.U32 R12, R22, 0x4, R12 ;  /* 0x00000004160c7825 */ /* 0x000fc400078e000c */
[----:B------:R-:W-:Y:S01]  /*0a10*/  LEA R6, R19, R6, 0x4 ;  /* 0x0000000613067211 */ /* 0x000fe200078e20ff */
[----:B------:R-:W-:Y:S01]  /*0a20*/  UISETP.NE.AND UP0, UPT, UR5, URZ, UPT ;  /* 0x000000ff0500728c */ /* 0x000fe2000bf05270 */
[----:B------:R-:W-:Y:S01]  /*0a30*/  IMAD.U32 R18, RZ, RZ, UR8 ;  /* 0x00000008ff127e24 */ /* 0x000fe2000f8e00ff */
[----:B-1----:R-:W-:Y:S02]  /*0a40*/  MOV R17, UR8 ;  /* 0x0000000800117c02 */ /* 0x002fe40008000f00 */
[----:B---3--:R-:W-:Y:S02]  /*0a50*/  MOV R14, UR8 ;  /* 0x00000008000e7c02 */ /* 0x008fe40008000f00 */
[----:B0-----:R-:W-:Y:S02]  /*0a60*/  MOV R21, UR8 ;  /* 0x0000000800157c02 */ /* 0x001fe40008000f00 */
[C---:B------:R-:W-:Y:S02]  /*0a70*/  LEA R7, R14.reuse, R7, 0x4 ;  /* 0x000000070e077211 */ /* 0x040fe400078e20ff */
[----:B------:R-:W-:-:S02]  /*0a80*/  LEA R3, R14, R3, 0x4 ;  /* 0x000000030e037211 */ /* 0x000fc400078e20ff */
[----:B------:R-:W-:Y:S02]  /*0a90*/  LEA R5, R18, R5, 0x4 ;  /* 0x0000000512057211 */ /* 0x000fe400078e20ff */
[----:B------:R-:W-:Y:S02]  /*0aa0*/  LEA R26, R17, R26, 0x4 ;  /* 0x0000001a111a7211 */ /* 0x000fe400078e20ff */
[C---:B------:R-:W-:Y:S02]  /*0ab0*/  LEA R9, R14.reuse, R9, 0x4 ;  /* 0x000000090e097211 */ /* 0x040fe400078e20ff */
[----:B------:R-:W-:Y:S02]  /*0ac0*/  LEA R10, R21, R10, 0x4 ;  /* 0x0000000a150a7211 */ /* 0x000fe400078e20ff */
[----:B------:R-:W-:Y:S02]  /*0ad0*/  LEA R11, R14, R11, 0x4 ;  /* 0x0000000b0e0b7211 */ /* 0x000fe400078e20ff */
[----:B------:R-:W-:-:S02]  /*0ae0*/  LEA R25, R18, R25, 0x4 ;  /* 0x0000001912197211 */ /* 0x000fc400078e20ff */
[----:B------:R-:W-:Y:S02]  /*0af0*/  LEA R27, R14, R27, 0x4 ;  /* 0x0000001b0e1b7211 */ /* 0x000fe400078e20ff */
[----:B--2---:R-:W-:Y:S01]  /*0b00*/  IADD3 R19, PT, PT, R16, R15, RZ ;  /* 0x0000000f10137210 */ /* 0x004fe20007ffe0ff */
[----:B------:R-:W-:Y:S01]  /*0b10*/  IMAD.U32 R16, RZ, RZ, UR8 ;  /* 0x00000008ff107e24 */ /* 0x000fe2000f8e00ff */
[----:B------:R-:W-:-:S03]  /*0b20*/  MOV R15, UR8 ;  /* 0x00000008000f7c02 */ /* 0x000fc60008000f00 */
[----:B------:R0:W-:Y:S01]  /*0b30*/  STG.E desc[UR6][R12.64], R19 ;  /* 0x000000130c007986 */ /* 0x0001e2000c101906 */
[C---:B------:R-:W-:Y:S02]  /*0b40*/  LEA R8, R15.reuse, R8, 0x4 ;  /* 0x000000080f087211 */ /* 0x040fe400078e20ff */
[C---:B------:R-:W-:Y:S02]  /*0b50*/  LEA R24, R15.reuse, R24, 0x4 ;  /* 0x000000180f187211 */ /* 0x040fe400078e20ff */
[----:B------:R-:W-:Y:S02]  /*0b60*/  LEA R23, R16, R23, 0x4 ;  /* 0x0000001710177211 */ /* 0x000fe400078e20ff */
[----:B------:R-:W-:Y:S02]  /*0b70*/  LEA R4, R15, R4, 0x4 ;  /* 0x000000040f047211 */ /* 0x000fe400078e20ff */
[----:B0-----:R-:W-:Y:S02]  /*0b80*/  MOV R12, UR8 ;  /* 0x00000008000c7c02 */ /* 0x001fe40008000f00 */
[----:B------:R-:W-:-:S02]  /*0b90*/  MOV R13, UR8 ;  /* 0x00000008000d7c02 */ /* 0x000fc40008000f00 */
[----:B------:R-:W-:Y:S02]  /*0ba0*/  LEA R29, R12, R29, 0x4 ;  /* 0x0000001d0c1d7211 */ /* 0x000fe400078e20ff */
[----:B------:R-:W-:Y:S01]  /*0bb0*/  LEA R22, R13, R22, 0x4 ;  /* 0x000000160d167211 */ /* 0x000fe200078e20ff */
[----:B------:R-:W-:Y:S06]  /*0bc0*/  BRA.U UP0, `(.L_x_2) ;  /* 0xfffffff500c47547 */ /* 0x000fec000b83ffff */
[----:B------:R-:W-:-:S07]  /*0bd0*/  MOV R3, UR4 ;  /* 0x0000000400037c02 */ /* 0x000fce0008000f00 */
.L_x_1:
[----:B------:R-:W-:-:S13]  /*0be0*/  ISETP.NE.AND P0, PT, R2, RZ, PT ;  /* 0x000000ff0200720c */ /* 0x000fda0003f05270 */
[----:B------:R-:W-:Y:S05]  /*0bf0*/  @!P0 EXIT ;  /* 0x000000000000894d */ /* 0x000fea0003800000 */
[----:B------:R-:W-:Y:S02]  /*0c00*/  ISETP.GE.U32.AND P0, PT, R2, 0x8, PT ;  /* 0x000000080200780c */ /* 0x000fe40003f06070 */
[----:B------:R-:W-:-:S04]  /*0c10*/  MOV R8, UR8 ;  /* 0x0000000800087c02 */ /* 0x000fc80008000f00 */
[----:B------:R-:W-:-:S04]  /*0c20*/  LOP3.LUT R8, R8, 0x7, RZ, 0xc0, !PT ;  /* 0x0000000708087812 */ /* 0x000fc800078ec0ff */
[----:B------:R-:W-:-:S03]  /*0c30*/  ISETP.NE.AND P1, PT, R8, RZ, PT ;  /* 0x000000ff0800720c */ /* 0x000fc60003f25270 */
[----:B------:R-:W-:Y:S10]  /*0c40*/  @!P0 BRA `(.L_x_3) ;  /* 0x0000000400108947 */ /* 0x000ff40003800000 */
[----:B------:R-:W1:Y:S01]  /*0c50*/  LDC.64 R6, c[0x0][0x380] ;  /* 0x0000e000ff067b82 */ /* 0x000e620000000a00 */
[----:B0-----:R-:W-:-:S07]  /*0c60*/  IMAD R17, R3, UR8, R0 ;  /* 0x0000000803117c24 */ /* 0x001fce000f8e0200 */
[----:B------:R-:W0:Y:S08]  /*0c70*/  LDC.64 R4, c[0x0][0x388] ;  /* 0x0000e200ff047b82 */ /* 0x000e300000000a00 */
[----:B------:R-:W2:Y:S01]  /*0c80*/  LDC.64 R10, c[0x0][0x390] ;  /* 0x0000e400ff0a7b82 */ /* 0x000ea20000000a00 */
[----:B-1----:R-:W-:-:S06]  /*0c90*/  IMAD.WIDE.U32 R12, R17, 0x4, R6 ;  /* 0x00000004110c7825 */ /* 0x002fcc00078e0006 */
[----:B------:R-:W3:Y:S01]  /*0ca0*/  LDG.E R12, desc[UR6][R12.64] ;  /* 0x000000060c0c7981 */ /* 0x000ee2000c1e1900 */
[----:B0-----:R-:W-:-:S06]  /*0cb0*/  IMAD.WIDE.U32 R14, R17, 0x4, R4 ;  /* 0x00000004110e7825 */ /* 0x001fcc00078e0004 */
[----:B------:R-:W3:Y:S01]  /*0cc0*/  LDG.E R15, desc[UR6][R14.64] ;  /* 0x000000060e0f7981 */ /* 0x000ee2000c1e1900 */
[C---:B------:R-:W-:Y:S01]  /*0cd0*/  IADD3 R23, PT, PT, R17.reuse, UR8, RZ ;  /* 0x0000000811177c10 */ /* 0x040fe2000fffe0ff */
[----:B--2---:R-:W-:-:S04]  /*0ce0*/  IMAD.WIDE.U32 R16, R17, 0x4, R10 ;  /* 0x0000000411107825 */ /* 0x004fc800078e000a */
[----:B------:R-:W-:-:S04]  /*0cf0*/  IMAD.WIDE.U32 R18, R23, 0x4, R6 ;  /* 0x0000000417127825 */ /* 0x000fc800078e0006 */
[----:B------:R-:W-:-:S04]  /*0d00*/  IMAD.WIDE.U32 R20, R23, 0x4, R4 ;  /* 0x0000000417147825 */ /* 0x000fc800078e0004 */
[----:B---3--:R-:W-:-:S05]  /*0d10*/  IMAD.IADD R9, R12, 0x1, R15 ;  /* 0x000000010c097824 */ /* 0x008fca00078e020f */
[----:B------:R0:W-:Y:S04]  /*0d20*/  STG.E desc[UR6][R16.64], R9 ;  /* 0x0000000910007986 */ /* 0x0001e8000c101906 */
[----:B------:R-:W2:Y:S04]  /*0d30*/  LDG.E R18, desc[UR6][R18.64] ;  /* 0x0000000612127981 */ /* 0x000ea8000c1e1900 */
[----:B------:R-:W2:Y:S01]  /*0d40*/  LDG.E R21, desc[UR6][R20.64] ;  /* 0x0000000614157981 */ /* 0x000ea2000c1e1900 */
[C---:B------:R-:W-:Y:S01]  /*0d50*/  IADD3 R27, PT, PT, R23.reuse, UR8, RZ ;  /* 0x00000008171b7c10 */ /* 0x040fe2000fffe0ff */
[----:B------:R-:W-:-:S04]  /*0d60*/  IMAD.WIDE.U32 R12, R23, 0x4, R10 ;  /* 0x00000004170c7825 */ /* 0x000fc800078e000a */
[----:B------:R-:W-:-:S04]  /*0d70*/  IMAD.WIDE.U32 R14, R27, 0x4, R6 ;  /* 0x000000041b0e7825 */ /* 0x000fc800078e0006 */
[----:B------:R-:W-:Y:S01]  /*0d80*/  IMAD.WIDE.U32 R22, R27, 0x4, R4 ;  /* 0x000000041b167825 */ /* 0x000fe200078e0004 */
[----:B--2---:R-:W-:-:S05]  /*0d90*/  IADD3 R25, PT, PT, R18, R21, RZ ;  /* 0x0000001512197210 */ /* 0x004fca0007ffe0ff */
[----:B------:R1:W-:Y:S04]  /*0da0*/  STG.E desc[UR6][R12.64], R25 ;  /* 0x000000190c007986 */ /* 0x0003e8000c101906 */
[----:B------:R-:W2:Y:S04]  /*0db0*/  LDG.E R14, desc[UR6][R14.64] ;  /* 0x000000060e0e7981 */ /* 0x000ea8000c1e1900 */
[----:B------:R-:W2:Y:S01]  /*0dc0*/  LDG.E R23, desc[UR6][R22.64] ;  /* 0x0000000616177981 */ /* 0x000ea2000c1e1900 */
[C---:B------:R-:W-:Y:S01]  /*0dd0*/  IADD3 R29, PT, PT, R27.reuse, UR8, RZ ;  /* 0x000000081b1d7c10 */ /* 0x040fe2000fffe0ff */
[----:B0-----:R-:W-:-:S04]  /*0de0*/  IMAD.WIDE.U32 R16, R27, 0x4, R10 ;  /* 0x000000041b107825 */ /* 0x001fc800078e000a */
[----:B------:R-:W-:-:S04]  /*0df0*/  IMAD.WIDE.U32 R18, R29, 0x4, R6 ;  /* 0x000000041d127825 */ /* 0x000fc800078e0006 */
[----:B------:R-:W-:Y:S01]  /*0e00*/  IMAD.WIDE.U32 R20, R29, 0x4, R4 ;  /* 0x000000041d147825 */ /* 0x000fe200078e0004 */
[----:B--2---:R-:W-:-:S05]  /*0e10*/  IADD3 R9, PT, PT, R14, R23, RZ ;  /* 0x000000170e097210 */ /* 0x004fca0007ffe0ff */
[----:B------:R0:W-:Y:S04]  /*0e20*/  STG.E desc[UR6][R16.64], R9 ;  /* 0x0000000910007986 */ /* 0x0001e8000c101906 */
[----:B------:R-:W2:Y:S04]  /*0e30*/  LDG.E R18, desc[UR6][R18.64] ;  /* 0x0000000612127981 */ /* 0x000ea8000c1e1900 */
[----:B------:R-:W2:Y:S01]  /*0e40*/  LDG.E R21, desc[UR6][R20.64] ;  /* 0x0000000614157981 */ /* 0x000ea2000c1e1900 */
[C---:B------:R-:W-:Y:S01]  /*0e50*/  IADD3 R27, PT, PT, R29.reuse, UR8, RZ ;  /* 0x000000081d1b7c10 */ /* 0x040fe2000fffe0ff */
[----:B-1----:R-:W-:-:S04]  /*0e60*/  IMAD.WIDE.U32 R12, R29, 0x4, R10 ;  /* 0x000000041d0c7825 */ /* 0x002fc800078e000a */
        /* <DEDUP_REMOVED lines=28> */
[----:B------:R-:W1:Y:S04]  /*1030*/  LDG.E R6, desc[UR6][R6.64] ;  /* 0x0000000606067981 */ /* 0x000e68000c1e1900 */
[----:B------:R-:W1:Y:S01]  /*1040*/  LDG.E R5, desc[UR6][R4.64] ;  /* 0x0000000604057981 */ /* 0x000e62000c1e1900 */
[----:B------:R-:W-:-:S04]  /*1050*/  IMAD.WIDE.U32 R10, R29, 0x4, R10 ;  /* 0x000000041d0a7825 */ /* 0x000fc800078e000a */
[----:B------:R-:W-:Y:S01]  /*1060*/  VIADD R3, R3, 0x8 ;  /* 0x0000000803037836 */ /* 0x000fe20000000000 */
[----:B-1----:R-:W-:-:S05]  /*1070*/  IADD3 R13, PT, PT, R6, R5, RZ ;  /* 0x00000005060d7210 */ /* 0x002fca0007ffe0ff */
[----:B------:R2:W-:Y:S02]  /*1080*/  STG.E desc[UR6][R10.64], R13 ;  /* 0x0000000d0a007986 */ /* 0x0005e4000c101906 */
.L_x_3:
        /* <DEDUP_REMOVED lines=9> */
[----:B--2---:R-:W2:Y:S01]  /*1120*/  LDC.64 R8, c[0x0][0x390] ;  /* 0x0000e400ff087b82 */ /* 0x004ea20000000a00 */
[----:B-1----:R-:W-:-:S06]  /*1130*/  IMAD.WIDE.U32 R10, R15, 0x4, R6 ;  /* 0x000000040f0a7825 */ /* 0x002fcc00078e0006 */
[----:B------:R-:W3:Y:S01]  /*1140*/  LDG.E R10, desc[UR6][R10.64] ;  /* 0x000000060a0a7981 */ /* 0x000ee2000c1e1900 */
[----:B0-----:R-:W-:-:S06]  /*1150*/  IMAD.WIDE.U32 R12, R15, 0x4, R4 ;  /* 0x000000040f0c7825 */ /* 0x001fcc00078e0004 */
[----:B------:R-:W3:Y:S01]  /*1160*/  LDG.E R13, desc[UR6][R12.64] ;  /* 0x000000060c0d7981 */ /* 0x000ee2000c1e1900 */
[C---:B------:R-:W-:Y:S01]  /*1170*/  IADD3 R21, PT, PT, R15.reuse, UR8, RZ ;  /* 0x000000080f157c10 */ /* 0x040fe2000fffe0ff */
[----:B--2---:R-:W-:-:S04]  /*1180*/  IMAD.WIDE.U32 R14, R15, 0x4, R8 ;  /* 0x000000040f0e7825 */ /* 0x004fc800078e0008 */
[----:B------:R-:W-:-:S04]  /*1190*/  IMAD.WIDE.U32 R16, R21, 0x4, R6 ;  /* 0x0000000415107825 */ /* 0x000fc800078e0006 */
[----:B------:R-:W-:Y:S01]  /*11a0*/  IMAD.WIDE.U32 R18, R21, 0x4, R4 ;  /* 0x0000000415127825 */ /* 0x000fe200078e0004 */
[----:B---3--:R-:W-:-:S05]  /*11b0*/  IADD3 R23, PT, PT, R10, R13, RZ ;  /* 0x0000000d0a177210 */ /* 0x008fca0007ffe0ff */
        /* <DEDUP_REMOVED lines=11> */
[C---:B0-----:R-:W-:Y:S01]  /*1270*/  IADD3 R23, PT, PT, R27.reuse, UR8, RZ ;  /* 0x000000081b177c10 */ /* 0x041fe2000fffe0ff */
[----:B------:R-:W-:-:S04]  /*1280*/  IMAD.WIDE.U32 R14, R27, 0x4, R8 ;  /* 0x000000041b0e7825 */ /* 0x000fc800078e0008 */
[----:B------:R-:W-:-:S04]  /*1290*/  IMAD.WIDE.U32 R6, R23, 0x4, R6 ;  /* 0x0000000417067825 */ /* 0x000fc800078e0006 */
[----:B------:R-:W-:Y:S01]  /*12a0*/  IMAD.WIDE.U32 R4, R23, 0x4, R4 ;  /* 0x0000000417047825 */ /* 0x000fe200078e0004 */
[----:B--2---:R-:W-:-:S05]  /*12b0*/  IADD3 R17, PT, PT, R12, R21, RZ ;  /* 0x000000150c117210 */ /* 0x004fca0007ffe0ff */
[----:B------:R3:W-:Y:S04]  /*12c0*/  STG.E desc[UR6][R14.64], R17 ;  /* 0x000000110e007986 */ /* 0x0007e8000c101906 */
[----:B------:R-:W1:Y:S04]  /*12d0*/  LDG.E R6, desc[UR6][R6.64] ;  /* 0x0000000606067981 */ /* 0x000e68000c1e1900 */
[----:B------:R-:W1:Y:S01]  /*12e0*/  LDG.E R5, desc[UR6][R4.64] ;  /* 0x0000000604057981 */ /* 0x000e62000c1e1900 */
[----:B------:R-:W-:Y:S01]  /*12f0*/  IMAD.WIDE.U32 R8, R23, 0x4, R8 ;  /* 0x0000000417087825 */ /* 0x000fe200078e0008 */
[----:B------:R-:W-:-:S02]  /*1300*/  IADD3 R3, PT, PT, R3, 0x4, RZ ;  /* 0x0000000403037810 */ /* 0x000fc40007ffe0ff */
[----:B-1----:R-:W-:-:S05]  /*1310*/  IADD3 R11, PT, PT, R6, R5, RZ ;  /* 0x00000005060b7210 */ /* 0x002fca0007ffe0ff */
[----:B------:R3:W-:Y:S02]  /*1320*/  STG.E desc[UR6][R8.64], R11 ;  /* 0x0000000b08007986 */ /* 0x0007e4000c101906 */
.L_x_4:
[----:B------:R-:W-:Y:S05]  /*1330*/  @!P1 EXIT ;  /* 0x000000000000994d */ /* 0x000fea0003800000 */
[----:B0-----:R-:W-:Y:S01]  /*1340*/  IMAD R3, R3, UR8, R0 ;  /* 0x0000000803037c24 */ /* 0x001fe2000f8e0200 */
[----:B------:R-:W-:Y:S01]  /*1350*/  IADD3 R0, PT, PT, -R2, RZ, RZ ;  /* 0x000000ff02007210 */ /* 0x000fe20007ffe1ff */
[----:B------:R-:W0:Y:S02]  /*1360*/  LDCU.64 UR4, c[0x0][0x390] ;  /* 0x00007200ff0477ac */ /* 0x000e240008000a00 */
[----:B------:R-:W-:Y:S01]  /*1370*/  IMAD.WIDE.U32 R2, R3, 0x4, RZ ;  /* 0x0000000403027825 */ /* 0x000fe200078e00ff */
[----:B------:R-:W1:Y:S06]  /*1380*/  LDCU.128 UR12, c[0x0][0x380] ;  /* 0x00007000ff0c77ac */ /* 0x000e6c0008000c00 */
.L_x_5:
[C---:B-1----:R-:W-:Y:S02]  /*1390*/  IADD3 R6, P1, PT, R2.reuse, UR14, RZ ;  /* 0x0000000e02067c10 */ /* 0x042fe4000ff3e0ff */
[----:B------:R-:W-:Y:S02]  /*13a0*/  IADD3 R4, P0, PT, R2, UR12, RZ ;  /* 0x0000000c02047c10 */ /* 0x000fe4000ff1e0ff */
[C---:B------:R-:W-:Y:S02]  /*13b0*/  IADD3.X R7, PT, PT, R3.reuse, UR15, RZ, P1, !PT ;  /* 0x0000000f03077c10 */ /* 0x040fe40008ffe4ff */
[----:B------:R-:W-:-:S04]  /*13c0*/  IADD3.X R5, PT, PT, R3, UR13, RZ, P0, !PT ;  /* 0x0000000d03057c10 */ /* 0x000fc800087fe4ff */
[----:B----4-:R-:W4:Y:S04]  /*13d0*/  LDG.E R7, desc[UR6][R6.64] ;  /* 0x0000000606077981 */ /* 0x010f28000c1e1900 */
[----:B------:R-:W4:Y:S01]  /*13e0*/  LDG.E R4, desc[UR6][R4.64] ;  /* 0x0000000604047981 */ /* 0x000f22000c1e1900 */
[----:B0--3--:R-:W-:Y:S02]  /*13f0*/  IADD3 R8, P0, PT, R2, UR4, RZ ;  /* 0x0000000402087c10 */ /* 0x009fe4000ff1e0ff */
[----:B------:R-:W-:Y:S02]  /*1400*/  IADD3 R0, PT, PT, R0, 0x1, RZ ;  /* 0x0000000100007810 */ /* 0x000fe40007ffe0ff */
[----:B--2---:R-:W-:Y:S02]  /*1410*/  IADD3.X R9, PT, PT, R3, UR5, RZ, P0, !PT ;  /* 0x0000000503097c10 */ /* 0x004fe400087fe4ff */
[----:B------:R-:W-:-:S02]  /*1420*/  ISETP.NE.AND P0, PT, R0, RZ, PT ;  /* 0x000000ff0000720c */ /* 0x000fc40003f05270 */
[----:B------:R-:W-:-:S05]  /*1430*/  MOV R13, UR8 ;  /* 0x00000008000d7c02 */ /* 0x000fca0008000f00 */
[----:B------:R-:W-:Y:S01]  /*1440*/  IMAD.WIDE.U32 R2, R13, 0x4, R2 ;  /* 0x000000040d027825 */ /* 0x000fe200078e0002 */
[----:B----4-:R-:W-:-:S05]  /*1450*/  IADD3 R11, PT, PT, R4, R7, RZ ;  /* 0x00000007040b7210 */ /* 0x010fca0007ffe0ff */
[----:B------:R4:W-:Y:S01]  /*1460*/  STG.E desc[UR6][R8.64], R11 ;  /* 0x0000000b08007986 */ /* 0x0009e2000c101906 */
[----:B------:R-:W-:Y:S05]  /*1470*/  @P0 BRA `(.L_x_5) ;  /* 0xfffffffc00c40947 */ /* 0x000fea000383ffff */
[----:B------:R-:W-:Y:S05]  /*1480*/  EXIT ;  /* 0x000000000000794d */ /* 0x000fea0003800000 */
.L_x_6:
        /* <DEDUP_REMOVED lines=15> */
.L_x_14:


//--------------------- .text._Z18addMatrixKernel_1aPiS_S_i --------------------------
	.section	.text._Z18addMatrixKernel_1aPiS_S_i,"ax",@progbits
	.align	128
        .global         _Z18addMatrixKernel_1aPiS_S_i
        .type           _Z18addMatrixKernel_1aPiS_S_i,@function
        .size           _Z18addMatrixKernel_1aPiS_S_i,(.L_x_15 - _Z18addMatrixKernel_1aPiS_S_i)
        .other          _Z18addMatrixKernel_1aPiS_S_i,@"STO_CUDA_ENTRY STV_DEFAULT"
_Z18addMatrixKernel_1aPiS_S_i:
.text._Z18addMatrixKernel_1aPiS_S_i:
[----:B------:R-:W-:Y:S08]  /*0000*/  LDC R1, c[0x0][0x37c] ;  /* 0x0000df00ff017b82 */ /* 0x000ff00000000800 */
[----:B------:R-:W0:Y:S02]  /*0010*/  LDC R2, c[0x0][0x398] ;  /* 0x0000e600ff027b82 */ /* 0x000e240000000800 */
[----:B0-----:R-:W-:-:S13]  /*0020*/  ISETP.GE.AND P0, PT, R2, 0x1, PT ;  /* 0x000000010200780c */ /* 0x001fda0003f06270 */
[----:B------:R-:W-:Y:S05]  /*0030*/  @!P0 EXIT ;  /* 0x000000000000894d */ /* 0x000fea0003800000 */
[----:B------:R-:W0:Y:S01]  /*0040*/  S2R R5, SR_TID.Y ;  /* 0x0000000000057919 */ /* 0x000e220000002200 */
[C---:B------:R-:W-:Y:S01]  /*0050*/  ISETP.GE.U32.AND P1, PT, R2.reuse, 0x10, PT ;  /* 0x000000100200780c */ /* 0x040fe20003f26070 */
[----:B------:R-:W1:Y:S01]  /*0060*/  LDCU.64 UR4, c[0x0][0x358] ;  /* 0x00006b00ff0477ac */ /* 0x000e620008000a00 */
[----:B------:R-:W-:Y:S01]  /*0070*/  LOP3.LUT R14, R2, 0xf, RZ, 0xc0, !PT ;  /* 0x0000000f020e7812 */ /* 0x000fe200078ec0ff */
[----:B------:R-:W-:-:S03]  /*0080*/  IMAD.MOV.U32 R3, RZ, RZ, RZ ;  /* 0x000000ffff037224 */ /* 0x000fc600078e00ff */
[----:B------:R-:W-:Y:S01]  /*0090*/  ISETP.NE.AND P0, PT, R14, RZ, PT ;  /* 0x000000ff0e00720c */ /* 0x000fe20003f05270 */
[----:B0-----:R-:W-:-:S06]  /*00a0*/  IMAD R0, R5, R2, RZ ;  /* 0x0000000205007224 */ /* 0x001fcc00078e02ff */
[----:B-1----:R-:W-:Y:S06]  /*00b0*/  @!P1 BRA `(.L_x_7) ;  /* 0x0000000400689947 */ /* 0x002fec0003800000 */
[----:B------:R-:W0:Y:S01]  /*00c0*/  LDCU.128 UR8, c[0x0][0x380] ;  /* 0x00007000ff0877ac */ /* 0x000e220008000c00 */
[----:B------:R-:W-:Y:S01]  /*00d0*/  IMAD.MOV.U32 R4, RZ, RZ, 0x20 ;  /* 0x00000020ff047424 */ /* 0x000fe200078e00ff */
[----:B------:R-:W-:Y:S01]  /*00e0*/  LOP3.LUT R3, R2, 0x7ffffff0, RZ, 0xc0, !PT ;  /* 0x7ffffff002037812 */ /* 0x000fe200078ec0ff */
[----:B------:R-:W-:Y:S01]  /*00f0*/  IMAD.MOV.U32 R5, RZ, RZ, 0x0 ;  /* 0x00000000ff057424 */ /* 0x000fe200078e00ff */
[----:B------:R-:W1:Y:S02]  /*0100*/  LDCU.64 UR6, c[0x0][0x390] ;  /* 0x00007200ff0677ac */ /* 0x000e640008000a00 */
[----:B------:R-:W-:Y:S01]  /*0110*/  IADD3 R10, PT, PT, -R3, RZ, RZ ;  /* 0x000000ff030a7210 */ /* 0x000fe20007ffe1ff */
[----:B------:R-:W-:-:S03]  /*0120*/  IMAD.WIDE.U32 R4, R0, 0x4, R4 ;  /* 0x0000000400047825 */ /* 0x000fc600078e0004 */
[C---:B0-----:R-:W-:Y:S02]  /*0130*/  IADD3 R11, P2, PT, R4.reuse, UR10, RZ ;  /* 0x0000000a040b7c10 */ /* 0x041fe4000ff5e0ff */
[C---:B------:R-:W-:Y:S02]  /*0140*/  IADD3 R6, P3, PT, R4.reuse, UR8, RZ ;  /* 0x0000000804067c10 */ /* 0x040fe4000ff7e0ff */
[----:B-1----:R-:W-:Y:S02]  /*0150*/  IADD3 R13, P1, PT, R4, UR6, RZ ;  /* 0x00000006040d7c10 */ /* 0x002fe4000ff3e0ff */
[C---:B------:R-:W-:Y:S02]  /*0160*/  IADD3.X R12, PT, PT, R5.reuse, UR11, RZ, P2, !PT ;  /* 0x0000000b050c7c10 */ /* 0x040fe400097fe4ff */
[C---:B------:R-:W-:Y:S02]  /*0170*/  IADD3.X R16, PT, PT, R5.reuse, UR7, RZ, P1, !PT ;  /* 0x0000000705107c10 */ /* 0x040fe40008ffe4ff */
[----:B------:R-:W-:-:S07]  /*0180*/  IADD3.X R7, PT, PT, R5, UR9, RZ, P3, !PT ;  /* 0x0000000905077c10 */ /* 0x000fce0009ffe4ff */
.L_x_8:
[----:B------:R-:W-:Y:S01]  /*0190*/  IMAD.MOV.U32 R4, RZ, RZ, R11 ;  /* 0x000000ffff047224 */ /* 0x000fe200078e000b */
[----:B-1----:R-:W2:Y:S01]  /*01a0*/  LDG.E R8, desc[UR4][R6.64+-0x20] ;  /* 0xffffe00406087981 */ /* 0x002ea2000c1e1900 */
[----:B------:R-:W-:-:S05]  /*01b0*/  IMAD.MOV.U32 R5, RZ, RZ, R12 ;  /* 0x000000ffff057224 */ /* 0x000fca00078e000c */
[----:B------:R-:W2:Y:S02]  /*01c0*/  LDG.E R9, desc[UR4][R4.64+-0x20] ;  /* 0xffffe00404097981 */ /* 0x000ea4000c1e1900 */
[----:B--2---:R-:W-:Y:S01]  /*01d0*/  IMAD.IADD R11, R8, 0x1, R9 ;  /* 0x00000001080b7824 */ /* 0x004fe200078e0209 */
[----:B------:R-:W-:Y:S01]  /*01e0*/  MOV R8, R13 ;  /* 0x0000000d00087202 */ /* 0x000fe20000000f00 */
[----:B------:R-:W-:-:S05]  /*01f0*/  IMAD.MOV.U32 R9, RZ, RZ, R16 ;  /* 0x000000ffff097224 */ /* 0x000fca00078e0010 */
[----:B------:R0:W-:Y:S04]  /*0200*/  STG.E desc[UR4][R8.64+-0x20], R11 ;  /* 0xffffe00b08007986 */ /* 0x0001e8000c101904 */
[----:B------:R-:W2:Y:S04]  /*0210*/  LDG.E R12, desc[UR4][R6.64+-0x1c] ;  /* 0xffffe404060c7981 */ /* 0x000ea8000c1e1900 */
[----:B------:R-:W2:Y:S02]  /*0220*/  LDG.E R13, desc[UR4][R4.64+-0x1c] ;  /* 0xffffe404040d7981 */ /* 0x000ea4000c1e1900 */
[----:B--2---:R-:W-:-:S05]  /*0230*/  IMAD.IADD R13, R12, 0x1, R13 ;  /* 0x000000010c0d7824 */ /* 0x004fca00078e020d */
[----:B------:R1:W-:Y:S04]  /*0240*/  STG.E desc[UR4][R8.64+-0x1c], R13 ;  /* 0xffffe40d08007986 */ /* 0x0003e8000c101904 */
[----:B------:R-:W2:Y:S04]  /*0250*/  LDG.E R12, desc[UR4][R6.64+-0x18] ;  /* 0xffffe804060c7981 */ /* 0x000ea8000c1e1900 */
[----:B------:R-:W2:Y:S02]  /*0260*/  LDG.E R15, desc[UR4][R4.64+-0x18] ;  /* 0xffffe804040f7981 */ /* 0x000ea4000c1e1900 */
[----:B--2---:R-:W-:-:S05]  /*0270*/  IMAD.IADD R15, R12, 0x1, R15 ;  /* 0x000000010c0f7824 */ /* 0x004fca00078e020f */
[----:B------:R2:W-:Y:S04]  /*0280*/  STG.E desc[UR4][R8.64+-0x18], R15 ;  /* 0xffffe80f08007986 */ /* 0x0005e8000c101904 */
[----:B------:R-:W3:Y:S04]  /*0290*/  LDG.E R12, desc[UR4][R6.64+-0x14] ;  /* 0xffffec04060c7981 */ /* 0x000ee8000c1e1900 */
[----:B------:R-:W3:Y:S02]  /*02a0*/  LDG.E R17, desc[UR4][R4.64+-0x14] ;  /* 0xffffec0404117981 */ /* 0x000ee4000c1e1900 */
[----:B---3--:R-:W-:-:S05]  /*02b0*/  IADD3 R17, PT, PT, R12, R17, RZ ;  /* 0x000000110c117210 */ /* 0x008fca0007ffe0ff */
[----:B------:R3:W-:Y:S04]  /*02c0*/  STG.E desc[UR4][R8.64+-0x14], R17 ;  /* 0xffffec1108007986 */ /* 0x0007e8000c101904 */
[----:B0-----:R-:W4:Y:S04]  /*02d0*/  LDG.E R11, desc[UR4][R6.64+-0x10] ;  /* 0xfffff004060b7981 */ /* 0x001f28000c1e1900 */
[----:B------:R-:W4:Y:S02]  /*02e0*/  LDG.E R12, desc[UR4][R4.64+-0x10] ;  /* 0xfffff004040c7981 */ /* 0x000f24000c1e1900 */
[----:B----4-:R-:W-:-:S05]  /*02f0*/  IMAD.IADD R11, R11, 0x1, R12 ;  /* 0x000000010b0b7824 */ /* 0x010fca00078e020c */
[----:B------:R0:W-:Y:S04]  /*0300*/  STG.E desc[UR4][R8.64+-0x10], R11 ;  /* 0xfffff00b08007986 */ /* 0x0001e8000c101904 */
[----:B------:R-:W4:Y:S04]  /*0310*/  LDG.E R12, desc[UR4][R6.64+-0xc] ;  /* 0xfffff404060c7981 */ /* 0x000f28000c1e1900 */
[----:B-1----:R-:W4:Y:S02]  /*0320*/  LDG.E R13, desc[UR4][R4.64+-0xc] ;  /* 0xfffff404040d7981 */ /* 0x002f24000c1e1900 */
[----:B----4-:R-:W-:-:S05]  /*0330*/  IMAD.IADD R13, R12, 0x1, R13 ;  /* 0x000000010c0d7824 */ /* 0x010fca00078e020d */
[----:B------:R1:W-:Y:S04]  /*0340*/  STG.E desc[UR4][R8.64+-0xc], R13 ;  /* 0xfffff40d08007986 */ /* 0x0003e8000c101904 */
[----:B------:R-:W4:Y:S04]  /*0350*/  LDG.E R12, desc[UR4][R6.64+-0x8] ;  /* 0xfffff804060c7981 */ /* 0x000f28000c1e1900 */
[----:B--2---:R-:W4:Y:S02]  /*0360*/  LDG.E R15, desc[UR4][R4.64+-0x8] ;  /* 0xfffff804040f7981 */ /* 0x004f24000c1e1900 */
[----:B----4-:R-:W-:-:S05]  /*0370*/  IMAD.IADD R15, R12, 0x1, R15 ;  /* 0x000000010c0f7824 */ /* 0x010fca00078e020f */
[----:B------:R2:W-:Y:S04]  /*0380*/  STG.E desc[UR4][R8.64+-0x8], R15 ;  /* 0xfffff80f08007986 */ /* 0x0005e8000c101904 */
[----:B------:R-:W4:Y:S04]  /*0390*/  LDG.E R12, desc[UR4][R6.64+-0x4] ;  /* 0xfffffc04060c7981 */ /* 0x000f28000c1e1900 */
[----:B---3--:R-:W4:Y:S02]  /*03a0*/  LDG.E R17, desc[UR4][R4.64+-0x4] ;  /* 0xfffffc0404117981 */ /* 0x008f24000c1e1900 */
[----:B----4-:R-:W-:-:S05]  /*03b0*/  IADD3 R17, PT, PT, R12, R17, RZ ;  /* 0x000000110c117210 */ /* 0x010fca0007ffe0ff */
        /* <DEDUP_REMOVED lines=20> */
[----:B------:R-:W-:Y:S04]  /*0500*/  STG.E desc[UR4][R8.64+0x10], R11 ;  /* 0x0000100b08007986 */ /* 0x000fe8000c101904 */
[----:B------:R-:W4:Y:S04]  /*0510*/  LDG.E R12, desc[UR4][R6.64+0x14] ;  /* 0x00001404060c7981 */ /* 0x000f28000c1e1900 */
[----:B-1----:R-:W4:Y:S02]  /*0520*/  LDG.E R13, desc[UR4][R4.64+0x14] ;  /* 0x00001404040d7981 */ /* 0x002f24000c1e1900 */
[----:B----4-:R-:W-:-:S05]  /*0530*/  IMAD.IADD R13, R12, 0x1, R13 ;  /* 0x000000010c0d7824 */ /* 0x010fca00078e020d */
[----:B------:R0:W-:Y:S04]  /*0540*/  STG.E desc[UR4][R8.64+0x14], R13 ;  /* 0x0000140d08007986 */ /* 0x0001e8000c101904 */
[----:B------:R-:W4:Y:S04]  /*0550*/  LDG.E R12, desc[UR4][R6.64+0x18] ;  /* 0x00001804060c7981 */ /* 0x000f28000c1e1900 */
[----:B--2---:R-:W4:Y:S01]  /*0560*/  LDG.E R15, desc[UR4][R4.64+0x18] ;  /* 0x00001804040f7981 */ /* 0x004f22000c1e1900 */
[----:B------:R-:W-:Y:S02]  /*0570*/  VIADD R10, R10, 0x10 ;  /* 0x000000100a0a7836 */ /* 0x000fe40000000000 */
[----:B----4-:R-:W-:-:S05]  /*0580*/  IMAD.IADD R15, R12, 0x1, R15 ;  /* 0x000000010c0f7824 */ /* 0x010fca00078e020f */
[----:B------:R1:W-:Y:S04]  /*0590*/  STG.E desc[UR4][R8.64+0x18], R15 ;  /* 0x0000180f08007986 */ /* 0x0003e8000c101904 */
[----:B------:R2:W4:Y:S04]  /*05a0*/  LDG.E R12, desc[UR4][R6.64+0x1c] ;  /* 0x00001c04060c7981 */ /* 0x000528000c1e1900 */
[----:B---3--:R-:W4:Y:S01]  /*05b0*/  LDG.E R17, desc[UR4][R4.64+0x1c] ;  /* 0x00001c0404117981 */ /* 0x008f22000c1e1900 */
[----:B------:R-:W-:Y:S02]  /*05c0*/  ISETP.NE.AND P1, PT, R10, RZ, PT ;  /* 0x000000ff0a00720c */ /* 0x000fe40003f25270 */
[----:B0-----:R-:W-:-:S02]  /*05d0*/  IADD3 R13, P2, PT, R8, 0x40, RZ ;  /* 0x00000040080d7810 */ /* 0x001fc40007f5e0ff */
[----:B------:R-:W-:Y:S02]  /*05e0*/  IADD3 R11, P3, PT, R4, 0x40, RZ ;  /* 0x00000040040b7810 */ /* 0x000fe40007f7e0ff */
[----:B--2---:R-:W-:Y:S01]  /*05f0*/  IADD3 R6, P4, PT, R6, 0x40, RZ ;  /* 0x0000004006067810 */ /* 0x004fe20007f9e0ff */
[----:B------:R-:W-:-:S03]  /*0600*/  IMAD.X R16, RZ, RZ, R9, P2 ;  /* 0x000000ffff107224 */ /* 0x000fc600010e0609 */
[----:B------:R-:W-:Y:S02]  /*0610*/  IADD3.X R7, PT, PT, RZ, R7, RZ, P4, !PT ;  /* 0x00000007ff077210 */ /* 0x000fe400027fe4ff */
[----:B----4-:R-:W-:Y:S01]  /*0620*/  IADD3 R17, PT, PT, R12, R17, RZ ;  /* 0x000000110c117210 */ /* 0x010fe20007ffe0ff */
[----:B------:R-:W-:-:S04]  /*0630*/  IMAD.X R12, RZ, RZ, R5, P3 ;  /* 0x000000ffff0c7224 */ /* 0x000fc800018e0605 */
[----:B------:R1:W-:Y:S01]  /*0640*/  STG.E desc[UR4][R8.64+0x1c], R17 ;  /* 0x00001c1108007986 */ /* 0x0003e2000c101904 */
[----:B------:R-:W-:Y:S05]  /*0650*/  @P1 BRA `(.L_x_8) ;  /* 0xfffffff800cc1947 */ /* 0x000fea000383ffff */
.L_x_7:
[----:B------:R-:W-:Y:S05]  /*0660*/  @!P0 EXIT ;  /* 0x000000000000894d */ /* 0x000fea0003800000 */
[----:B------:R-:W-:Y:S02]  /*0670*/  ISETP.GE.U32.AND P1, PT, R14, 0x8, PT ;  /* 0x000000080e00780c */ /* 0x000fe40003f26070 */
[----:B------:R-:W-:-:S04]  /*0680*/  LOP3.LUT R16, R2, 0x7, RZ, 0xc0, !PT ;  /* 0x0000000702107812 */ /* 0x000fc800078ec0ff */
[----:B------:R-:W-:-:S07]  /*0690*/  ISETP.NE.AND P0, PT, R16, RZ, PT ;  /* 0x000000ff1000720c */ /* 0x000fce0003f05270 */
[----:B------:R-:W-:Y:S06]  /*06a0*/  @!P1 BRA `(.L_x_9) ;  /* 0x0000000000d09947 */ /* 0x000fec0003800000 */
[----:B------:R-:W0:Y:S01]  /*06b0*/  LDC.64 R10, c[0x0][0x380] ;  /* 0x0000e000ff0a7b82 */ /* 0x000e220000000a00 */
[C---:B------:R-:W-:Y:S01]  /*06c0*/  IMAD.IADD R5, R0.reuse, 0x1, R3 ;  /* 0x0000000100057824 */ /* 0x040fe200078e0203 */
[----:B------:R-:W2:Y:S06]  /*06d0*/  LDCU.128 UR8, c[0x0][0x380] ;  /* 0x00007000ff0877ac */ /* 0x000eac0008000c00 */
[----:B------:R-:W3:Y:S08]  /*06e0*/  LDC.64 R12, c[0x0][0x388] ;  /* 0x0000e200ff0c7b82 */ /* 0x000ef00000000a00 */
[----:B-1----:R-:W1:Y:S01]  /*06f0*/  LDC.64 R8, c[0x0][0x390] ;  /* 0x0000e400ff087b82 */ /* 0x002e620000000a00 */
[----:B------:R-:W-:Y:S01]  /*0700*/  IADD3 R17, P1, PT, R0, R3, RZ ;  /* 0x0000000300117210 */ /* 0x000fe20007f3e0ff */
[----:B------:R-:W4:Y:S01]  /*0710*/  LDCU.64 UR6, c[0x0][0x390] ;  /* 0x00007200ff0677ac */ /* 0x000f220008000a00 */
[----:B0-----:R-:W-:-:S06]  /*0720*/  IMAD.WIDE.U32 R10, R5, 0x4, R10 ;  /* 0x00000004050a7825 */ /* 0x001fcc00078e000a */
[----:B------:R-:W5:Y:S01]  /*0730*/  LDG.E R10, desc[UR4][R10.64] ;  /* 0x000000040a0a7981 */ /* 0x000f62000c1e1900 */
[----:B---3--:R-:W-:-:S06]  /*0740*/  IMAD.WIDE.U32 R12, R5, 0x4, R12 ;  /* 0x00000004050c7825 */ /* 0x008fcc00078e000c */
[----:B------:R-:W5:Y:S01]  /*0750*/  LDG.E R13, desc[UR4][R12.64] ;  /* 0x000000040c0d7981 */ /* 0x000f62000c1e1900 */
[----:B------:R-:W-:Y:S02]  /*0760*/  IMAD.X R4, RZ, RZ, RZ, P1 ;  /* 0x000000ffff047224 */ /* 0x000fe400008e06ff */
[----:B------:R-:W-:-:S03]  /*0770*/  IMAD.SHL.U32 R14, R17, 0x4, RZ ;  /* 0x00000004110e7824 */ /* 0x000fc600078e00ff */
[----:B------:R-:W-:Y:S02]  /*0780*/  SHF.L.U64.HI R17, R17, 0x2, R4 ;  /* 0x0000000211117819 */ /* 0x000fe40000010204 */
[C---:B--2---:R-:W-:Y:S02]  /*0790*/  IADD3 R6, P1, PT, R14.reuse, UR8, RZ ;  /* 0x000000080e067c10 */ /* 0x044fe4000ff3e0ff */
[----:B------:R-:W-:Y:S02]  /*07a0*/  IADD3 R4, P2, PT, R14, UR10, RZ ;  /* 0x0000000a0e047c10 */ /* 0x000fe4000ff5e0ff */
[----:B------:R-:W-:Y:S02]  /*07b0*/  IADD3.X R7, PT, PT, R17, UR9, RZ, P1, !PT ;  /* 0x0000000911077c10 */ /* 0x000fe40008ffe4ff */
[----:B-----5:R-:W-:Y:S01]  /*07c0*/  IADD3 R15, PT, PT, R10, R13, RZ ;  /* 0x0000000d0a0f7210 */ /* 0x020fe20007ffe0ff */
[----:B-1----:R-:W-:Y:S01]  /*07d0*/  IMAD.WIDE.U32 R10, R5, 0x4, R8 ;  /* 0x00000004050a7825 */ /* 0x002fe200078e0008 */
[----:B------:R-:W-:-:S04]  /*07e0*/  IADD3.X R5, PT, PT, R17, UR11, RZ, P2, !PT ;  /* 0x0000000b11057c10 */ /* 0x000fc800097fe4ff */
[----:B------:R0:W-:Y:S04]  /*07f0*/  STG.E desc[UR4][R10.64], R15 ;  /* 0x0000000f0a007986 */ /* 0x0001e8000c101904 */
[----:B------:R-:W2:Y:S04]  /*0800*/  LDG.E R12, desc[UR4][R6.64+0x4] ;  /* 0x00000404060c7981 */ /* 0x000ea8000c1e1900 */
[----:B------:R-:W2:Y:S01]  /*0810*/  LDG.E R13, desc[UR4][R4.64+0x4] ;  /* 0x00000404040d7981 */ /* 0x000ea2000c1e1900 */
[----:B----4-:R-:W-:-:S04]  /*0820*/  IADD3 R8, P1, PT, R14, UR6, RZ ;  /* 0x000000060e087c10 */ /* 0x010fc8000ff3e0ff */
[----:B------:R-:W-:Y:S01]  /*0830*/  IADD3.X R9, PT, PT, R17, UR7, RZ, P1, !PT ;  /* 0x0000000711097c10 */ /* 0x000fe20008ffe4ff */
[----:B--2---:R-:W-:-:S05]  /*0840*/  IMAD.IADD R13, R12, 0x1, R13 ;  /* 0x000000010c0d7824 */ /* 0x004fca00078e020d */
[----:B------:R1:W-:Y:S04]  /*0850*/  STG.E desc[UR4][R8.64+0x4], R13 ;  /* 0x0000040d08007986 */ /* 0x0003e8000c101904 */
[----:B------:R-:W2:Y:S04]  /*0860*/  LDG.E R12, desc[UR4][R6.64+0x8] ;  /* 0x00000804060c7981 */ /* 0x000ea8000c1e1900 */
[----:B------:R-:W2:Y:S02]  /*0870*/  LDG.E R17, desc[UR4][R4.64+0x8] ;  /* 0x0000080404117981 */ /* 0x000ea4000c1e1900 */
[----:B--2---:R-:W-:-:S05]  /*0880*/  IMAD.IADD R17, R12, 0x1, R17 ;  /* 0x000000010c117824 */ /* 0x004fca00078e0211 */
[----:B------:R2:W-:Y:S04]  /*0890*/  STG.E desc[UR4][R8.64+0x8], R17 ;  /* 0x0000081108007986 */ /* 0x0005e8000c101904 */
[----:B0-----:R-:W3:Y:S04]  /*08a0*/  LDG.E R10, desc[UR4][R6.64+0xc] ;  /* 0x00000c04060a7981 */ /* 0x001ee8000c1e1900 */
[----:B------:R-:W3:Y:S02]  /*08b0*/  LDG.E R11, desc[UR4][R4.64+0xc] ;  /* 0x00000c04040b7981 */ /* 0x000ee4000c1e1900 */
[----:B---3--:R-:W-:-:S05]  /*08c0*/  IMAD.IADD R11, R10, 0x1, R11 ;  /* 0x000000010a0b7824 */ /* 0x008fca00078e020b */
[----:B------:R0:W-:Y:S04]  /*08d0*/  STG.E desc[UR4][R8.64+0xc], R11 ;  /* 0x00000c0b08007986 */ /* 0x0001e8000c101904 */
[----:B------:R-:W3:Y:S04]  /*08e0*/  LDG.E R10, desc[UR4][R6.64+0x10] ;  /* 0x00001004060a7981 */ /* 0x000ee8000c1e1900 */
[----:B------:R-:W3:Y:S02]  /*08f0*/  LDG.E R15, desc[UR4][R4.64+0x10] ;  /* 0x00001004040f7981 */ /* 0x000ee4000c1e1900 */
[----:B---3--:R-:W-:-:S05]  /*0900*/  IADD3 R15, PT, PT, R10, R15, RZ ;  /* 0x0000000f0a0f7210 */ /* 0x008fca0007ffe0ff */
        /* <DEDUP_REMOVED lines=9> */
[----:B------:R-:W2:Y:S04]  /*09a0*/  LDG.E R10, desc[UR4][R6.64+0x1c] ;  /* 0x00001c04060a7981 */ /* 0x000ea8000c1e1900 */
[----:B0-----:R-:W2:Y:S01]  /*09b0*/  LDG.E R11, desc[UR4][R4.64+0x1c] ;  /* 0x00001c04040b7981 */ /* 0x001ea2000c1e1900 */
[----:B------:R-:W-:Y:S01]  /*09c0*/  VIADD R3, R3, 0x8 ;  /* 0x0000000803037836 */ /* 0x000fe20000000000 */
[----:B--2---:R-:W-:-:S05]  /*09d0*/  IADD3 R11, PT, PT, R10, R11, RZ ;  /* 0x0000000b0a0b7210 */ /* 0x004fca0007ffe0ff */
[----:B------:R3:W-:Y:S02]  /*09e0*/  STG.E desc[UR4][R8.64+0x1c], R11 ;  /* 0x00001c0b08007986 */ /* 0x0007e4000c101904 */
.L_x_9:
[----:B------:R-:W-:Y:S05]  /*09f0*/  @!P0 EXIT ;  /* 0x000000000000894d */ /* 0x000fea0003800000 */
[----:B------:R-:W-:Y:S02]  /*0a00*/  ISETP.GE.U32.AND P1, PT, R16, 0x4, PT ;  /* 0x000000041000780c */ /* 0x000fe40003f26070 */
[----:B------:R-:W-:-:S04]  /*0a10*/  LOP3.LUT R2, R2, 0x3, RZ, 0xc0, !PT ;  /* 0x0000000302027812 */ /* 0x000fc800078ec0ff */
[----:B------:R-:W-:-:S07]  /*0a20*/  ISETP.NE.AND P0, PT, R2, RZ, PT ;  /* 0x000000ff0200720c */ /* 0x000fce0003f05270 */
[----:B------:R-:W-:Y:S06]  /*0a30*/  @!P1 BRA `(.L_x_10) ;  /* 0x0000000000909947 */ /* 0x000fec0003800000 */
[----:B------:R-:W0:Y:S01]  /*0a40*/  LDC.64 R4, c[0x0][0x380] ;  /* 0x0000e000ff047b82 */ /* 0x000e220000000a00 */
[----:B-1-3--:R-:W-:Y:S01]  /*0a50*/  IMAD.IADD R17, R0, 0x1, R3 ;  /* 0x0000000100117824 */ /* 0x00afe200078e0203 */
[----:B------:R-:W1:Y:S01]  /*0a60*/  LDCU.128 UR8, c[0x0][0x380] ;  /* 0x00007000ff0877ac */ /* 0x000e620008000c00 */
[----:B------:R-:W2:Y:S05]  /*0a70*/  LDCU.64 UR6, c[0x0][0x390] ;  /* 0x00007200ff0677ac */ /* 0x000eaa0008000a00 */
[----:B------:R-:W3:Y:S08]  /*0a80*/  LDC.64 R6, c[0x0][0x388] ;  /* 0x0000e200ff067b82 */ /* 0x000ef00000000a00 */
[----:B------:R-:W4:Y:S01]  /*0a90*/  LDC.64 R12, c[0x0][0x390] ;  /* 0x0000e400ff0c7b82 */ /* 0x000f220000000a00 */
[----:B0-----:R-:W-:-:S06]  /*0aa0*/  IMAD.WIDE.U32 R8, R17, 0x4, R4 ;  /* 0x0000000411087825 */ /* 0x001fcc00078e0004 */
[----:B------:R-:W5:Y:S01]  /*0ab0*/  LDG.E R8, desc[UR4][R8.64] ;  /* 0x0000000408087981 */ /* 0x000f62000c1e1900 */
[----:B---3--:R-:W-:-:S06]  /*0ac0*/  IMAD.WIDE.U32 R10, R17, 0x4, R6 ;  /* 0x00000004110a7825 */ /* 0x008fcc00078e0006 */
[----:B------:R-:W5:Y:S01]  /*0ad0*/  LDG.E R11, desc[UR4][R10.64] ;  /* 0x000000040a0b7981 */ /* 0x000f62000c1e1900 */
[----:B------:R-:W-:-:S04]  /*0ae0*/  IADD3 R4, P1, PT, R0, R3, RZ ;  /* 0x0000000300047210 */ /* 0x000fc80007f3e0ff */
[----:B------:R-:W-:Y:S01]  /*0af0*/  IADD3.X R5, PT, PT, RZ, RZ, RZ, P1, !PT ;  /* 0x000000ffff057210 */ /* 0x000fe20000ffe4ff */
[----:B------:R-:W-:-:S03]  /*0b00*/  IMAD.SHL.U32 R16, R4, 0x4, RZ ;  /* 0x0000000404107824 */ /* 0x000fc600078e00ff */
[----:B------:R-:W-:Y:S02]  /*0b10*/  SHF.L.U64.HI R14, R4, 0x2, R5 ;  /* 0x00000002040e7819 */ /* 0x000fe40000010205 */
[C---:B-1----:R-:W-:Y:S02]  /*0b20*/  IADD3 R6, P1, PT, R16.reuse, UR8, RZ ;  /* 0x0000000810067c10 */ /* 0x042fe4000ff3e0ff */
[----:B------:R-:W-:Y:S01]  /*0b30*/  IADD3 R4, P2, PT, R16, UR10, RZ ;  /* 0x0000000a10047c10 */ /* 0x000fe2000ff5e0ff */
[----:B----4-:R-:W-:Y:S01]  /*0b40*/  IMAD.WIDE.U32 R12, R17, 0x4, R12 ;  /* 0x00000004110c7825 */ /* 0x010fe200078e000c */
[C---:B------:R-:W-:Y:S02]  /*0b50*/  IADD3.X R7, PT, PT, R14.reuse, UR9, RZ, P1, !PT ;  /* 0x000000090e077c10 */ /* 0x040fe40008ffe4ff */
[----:B------:R-:W-:Y:S01]  /*0b60*/  IADD3.X R5, PT, PT, R14, UR11, RZ, P2, !PT ;  /* 0x0000000b0e057c10 */ /* 0x000fe200097fe4ff */
[----:B-----5:R-:W-:-:S05]  /*0b70*/  IMAD.IADD R15, R8, 0x1, R11 ;  /* 0x00000001080f7824 */ /* 0x020fca00078e020b */
[----:B------:R0:W-:Y:S04]  /*0b80*/  STG.E desc[UR4][R12.64], R15 ;  /* 0x0000000f0c007986 */ /* 0x0001e8000c101904 */
[----:B------:R-:W3:Y:S04]  /*0b90*/  LDG.E R10, desc[UR4][R6.64+0x4] ;  /* 0x00000404060a7981 */ /* 0x000ee8000c1e1900 */
[----:B------:R-:W3:Y:S01]  /*0ba0*/  LDG.E R11, desc[UR4][R4.64+0x4] ;  /* 0x00000404040b7981 */ /* 0x000ee2000c1e1900 */
[----:B--2---:R-:W-:-:S04]  /*0bb0*/  IADD3 R8, P1, PT, R16, UR6, RZ ;  /* 0x0000000610087c10 */ /* 0x004fc8000ff3e0ff */
[----:B------:R-:W-:Y:S02]  /*0bc0*/  IADD3.X R9, PT, PT, R14, UR7, RZ, P1, !PT ;  /* 0x000000070e097c10 */ /* 0x000fe40008ffe4ff */
[----:B---3--:R-:W-:-:S05]  /*0bd0*/  IADD3 R11, PT, PT, R10, R11, RZ ;  /* 0x0000000b0a0b7210 */ /* 0x008fca0007ffe0ff */
[----:B------:R2:W-:Y:S04]  /*0be0*/  STG.E desc[UR4][R8.64+0x4], R11 ;  /* 0x0000040b08007986 */ /* 0x0005e8000c101904 */
[----:B------:R-:W3:Y:S04]  /*0bf0*/  LDG.E R10, desc[UR4][R6.64+0x8] ;  /* 0x00000804060a7981 */ /* 0x000ee8000c1e1900 */
[----:B------:R-:W3:Y:S02]  /*0c00*/  LDG.E R17, desc[UR4][R4.64+0x8] ;  /* 0x0000080404117981 */ /* 0x000ee4000c1e1900 */
[----:B---3--:R-:W-:-:S05]  /*0c10*/  IMAD.IADD R17, R10, 0x1, R17 ;  /* 0x000000010a117824 */ /* 0x008fca00078e0211 */
[----:B------:R2:W-:Y:S04]  /*0c20*/  STG.E desc[UR4][R8.64+0x8], R17 ;  /* 0x0000081108007986 */ /* 0x0005e8000c101904 */
[----:B------:R-:W3:Y:S04]  /*0c30*/  LDG.E R10, desc[UR4][R6.64+0xc] ;  /* 0x00000c04060a7981 */ /* 0x000ee8000c1e1900 */
[----:B0-----:R-:W3:Y:S01]  /*0c40*/  LDG.E R13, desc[UR4][R4.64+0xc] ;  /* 0x00000c04040d7981 */ /* 0x001ee2000c1e1900 */
[----:B------:R-:W-:Y:S01]  /*0c50*/  IADD3 R3, PT, PT, R3, 0x4, RZ ;  /* 0x0000000403037810 */ /* 0x000fe20007ffe0ff */
[----:B---3--:R-:W-:-:S05]  /*0c60*/  IMAD.IADD R13, R10, 0x1, R13 ;  /* 0x000000010a0d7824 */ /* 0x008fca00078e020d */
[----:B------:R2:W-:Y:S02]  /*0c70*/  STG.E desc[UR4][R8.64+0xc], R13 ;  /* 0x00000c0d08007986 */ /* 0x0005e4000c101904 */
.L_x_10:
[----:B------:R-:W-:Y:S05]  /*0c80*/  @!P0 EXIT ;  /* 0x000000000000894d */ /* 0x000fea0003800000 */
[----:B------:R-:W0:Y:S01]  /*0c90*/  LDC.64 R4, c[0x0][0x390] ;  /* 0x0000e400ff047b82 */ /* 0x000e220000000a00 */
[----:B------:R-:W-:Y:S02]  /*0ca0*/  IMAD.IADD R3, R0, 0x1, R3 ;  /* 0x0000000100037824 */ /* 0x000fe400078e0203 */
[----:B------:R-:W-:-:S05]  /*0cb0*/  IMAD.MOV R0, RZ, RZ, -R2 ;  /* 0x000000ffff007224 */ /* 0x000fca00078e0a02 */
[----:B------:R-:W4:Y:S08]  /*0cc0*/  LDC.64 R6, c[0x0][0x388] ;  /* 0x0000e200ff067b82 */ /* 0x000f300000000a00 */
[----:B-123--:R-:W1:Y:S01]  /*0cd0*/  LDC.64 R8, c[0x0][0x380] ;  /* 0x0000e000ff087b82 */ /* 0x00ee620000000a00 */
[----:B0-----:R-:W-:-:S04]  /*0ce0*/  IMAD.WIDE.U32 R4, R3, 0x4, R4 ;  /* 0x0000000403047825 */ /* 0x001fc800078e0004 */
[----:B------:R-:W-:Y:S01]  /*0cf0*/  IMAD.MOV.U32 R10, RZ, RZ, R4 ;  /* 0x000000ffff0a7224 */ /* 0x000fe200078e0004 */
[----:B------:R-:W-:Y:S01]  /*0d00*/  MOV R13, R5 ;  /* 0x00000005000d7202 */ /* 0x000fe20000000f00 */
[----:B----4-:R-:W-:-:S04]  /*0d10*/  IMAD.WIDE.U32 R6, R3, 0x4, R6 ;  /* 0x0000000403067825 */ /* 0x010fc800078e0006 */
[----:B------:R-:W-:Y:S02]  /*0d20*/  IMAD.MOV.U32 R11, RZ, RZ, R7 ;  /* 0x000000ffff0b7224 */ /* 0x000fe400078e0007 */
[----:B-1----:R-:W-:-:S07]  /*0d30*/  IMAD.WIDE.U32 R8, R3, 0x4, R8 ;  /* 0x0000000403087825 */ /* 0x002fce00078e0008 */
.L_x_11:
[----:B0-----:R-:W-:Y:S01]  /*0d40*/  MOV R2, R8 ;  /* 0x0000000800027202 */ /* 0x001fe20000000f00 */
[----:B------:R-:W-:Y:S01]  /*0d50*/  IMAD.MOV.U32 R3, RZ, RZ, R9 ;  /* 0x000000ffff037224 */ /* 0x000fe200078e0009 */
[----:B------:R-:W-:Y:S01]  /*0d60*/  MOV R5, R11 ;  /* 0x0000000b00057202 */ /* 0x000fe20000000f00 */
[----:B------:R-:W-:-:S03]  /*0d70*/  IMAD.MOV.U32 R4, RZ, RZ, R6 ;  /* 0x000000ffff047224 */ /* 0x000fc600078e0006 */
[----:B------:R0:W2:Y:S04]  /*0d80*/  LDG.E R2, desc[UR4][R2.64] ;  /* 0x0000000402027981 */ /* 0x0000a8000c1e1900 */
[----:B------:R-:W2:Y:S01]  /*0d90*/  LDG.E R5, desc[UR4][R4.64] ;  /* 0x0000000404057981 */ /* 0x000ea2000c1e1900 */
[----:B------:R-:W-:Y:S01]  /*0da0*/  VIADD R0, R0, 0x1 ;  /* 0x0000000100007836 */ /* 0x000fe20000000000 */
[----:B------:R-:W-:Y:S02]  /*0db0*/  IADD3 R8, P3, PT, R8, 0x4, RZ ;  /* 0x0000000408087810 */ /* 0x000fe40007f7e0ff */
[----:B------:R-:W-:Y:S02]  /*0dc0*/  IADD3 R6, P2, PT, R6, 0x4, RZ ;  /* 0x0000000406067810 */ /* 0x000fe40007f5e0ff */
[----:B------:R-:W-:Y:S01]  /*0dd0*/  ISETP.NE.AND P0, PT, R0, RZ, PT ;  /* 0x000000ff0000720c */ /* 0x000fe20003f05270 */
[----:B------:R-:W-:Y:S01]  /*0de0*/  IMAD.X R9, RZ, RZ, R9, P3 ;  /* 0x000000ffff097224 */ /* 0x000fe200018e0609 */
[----:B0-----:R-:W-:-:S02]  /*0df0*/  MOV R3, R13 ;  /* 0x0000000d00037202 */ /* 0x001fc40000000f00 */
[----:B------:R-:W-:Y:S01]  /*0e00*/  IADD3.X R11, PT, PT, RZ, R11, RZ, P2, !PT ;  /* 0x0000000bff0b7210 */ /* 0x000fe200017fe4ff */
[----:B--2---:R-:W-:Y:S02]  /*0e10*/  IMAD.IADD R7, R2, 0x1, R5 ;  /* 0x0000000102077824 */ /* 0x004fe400078e0205 */
[----:B------:R-:W-:Y:S01]  /*0e20*/  IMAD.MOV.U32 R2, RZ, RZ, R10 ;  /* 0x000000ffff027224 */ /* 0x000fe200078e000a */
[----:B------:R-:W-:-:S04]  /*0e30*/  IADD3 R10, P1, PT, R10, 0x4, RZ ;  /* 0x000000040a0a7810 */ /* 0x000fc80007f3e0ff */
[----:B------:R0:W-:Y:S01]  /*0e40*/  STG.E desc[UR4][R2.64], R7 ;  /* 0x0000000702007986 */ /* 0x0001e2000c101904 */
[----:B------:R-:W-:Y:S01]  /*0e50*/  IMAD.X R13, RZ, RZ, R13, P1 ;  /* 0x000000ffff0d7224 */ /* 0x000fe200008e060d */
[----:B------:R-:W-:Y:S07]  /*0e60*/  @P0 BRA `(.L_x_11) ;  /* 0xfffffffc00b40947 */ /* 0x000fee000383ffff */
[----:B------:R-:W-:Y:S05]  /*0e70*/  EXIT ;  /* 0x000000000000794d */ /* 0x000fea0003800000 */
.L_x_12:
        /* <DEDUP_REMOVED lines=16> */
.L_x_15:


//--------------------- .nv.shared.reserved.0     --------------------------
	.section	.nv.shared.reserved.0,"aw",@nobits
	.weak		__nv_reservedSMEM_offset_0_alias
	.size		__nv_reservedSMEM_offset_0_alias, 0, 64
	.other		__nv_reservedSMEM_offset_0_alias,@"STO_CUDA_RESERVED_SHARED STV_DEFAULT"
__nv_reservedSMEM_offset_0_alias:
	.zero		0
	.zero		64


//--------------------- .nv.constant0._Z18addMatrixKernel_1cPiS_S_i --------------------------
	.section	.nv.constant0._Z18addMatrixKernel_1cPiS_S_i,"a",@progbits
	.sectionflags	@""
	.align	4
.nv.constant0._Z18addMatrixKernel_1cPiS_S_i:
	.zero		924


//--------------------- .nv.constant0._Z18addMatrixKernel_1bPiS_S_i --------------------------
	.section	.nv.constant0._Z18addMatrixKernel_1bPiS_S_i,"a",@progbits
	.sectionflags	@""
	.align	4
.nv.constant0._Z18addMatrixKernel_1bPiS_S_i:
	.zero		924


//--------------------- .nv.constant0._Z18addMatrixKernel_1aPiS_S_i --------------------------
	.section	.nv.constant0._Z18addMatrixKernel_1aPiS_S_i,"a",@progbits
	.sectionflags	@""
	.align	4
.nv.constant0._Z18addMatrixKernel_1aPiS_S_i:
	.zero		924


//--------------------- SYMBOLS --------------------------

	.type		.nv.reservedSmem.offset0,@object
	.size		.nv.reservedSmem.offset0,0x4
